//
// Generated by NVIDIA NVVM Compiler
//
// Compiler Build ID: CL-36424714
// Cuda compilation tools, release 13.0, V13.0.88
// Based on NVVM 20.0.0
//

.version 9.0
.target sm_100
.address_size 64

	// .globl	_Z16globalMemoryConvPfS_S_iii
.extern .shared .align 16 .b8 sharedMem[];

.visible .entry _Z16globalMemoryConvPfS_S_iii(
	.param .u64 .ptr .align 1 _Z16globalMemoryConvPfS_S_iii_param_0,
	.param .u64 .ptr .align 1 _Z16globalMemoryConvPfS_S_iii_param_1,
	.param .u64 .ptr .align 1 _Z16globalMemoryConvPfS_S_iii_param_2,
	.param .u32 _Z16globalMemoryConvPfS_S_iii_param_3,
	.param .u32 _Z16globalMemoryConvPfS_S_iii_param_4,
	.param .u32 _Z16globalMemoryConvPfS_S_iii_param_5
)
{
	.reg .pred 	%p<4>;
	.reg .b32 	%r<37>;
	.reg .b32 	%f<28>;
	.reg .b64 	%rd<37>;

	ld.param.u64 	%rd1, [_Z16globalMemoryConvPfS_S_iii_param_0];
	ld.param.u64 	%rd2, [_Z16globalMemoryConvPfS_S_iii_param_1];
	ld.param.u64 	%rd3, [_Z16globalMemoryConvPfS_S_iii_param_2];
	ld.param.u32 	%r3, [_Z16globalMemoryConvPfS_S_iii_param_3];
	ld.param.u32 	%r6, [_Z16globalMemoryConvPfS_S_iii_param_4];
	ld.param.u32 	%r5, [_Z16globalMemoryConvPfS_S_iii_param_5];
	mov.u32 	%r7, %tid.x;
	mov.u32 	%r8, %ntid.x;
	mov.u32 	%r9, %ctaid.x;
	mad.lo.s32 	%r1, %r8, %r9, %r7;
	mov.u32 	%r10, %tid.y;
	mov.u32 	%r11, %ntid.y;
	mov.u32 	%r12, %ctaid.y;
	mad.lo.s32 	%r13, %r11, %r12, %r10;
	setp.ge.s32 	%p1, %r1, %r3;
	setp.ge.s32 	%p2, %r13, %r6;
	or.pred  	%p3, %p1, %p2;
	@%p3 bra 	$L__BB0_2;
	cvta.to.global.u64 	%rd4, %rd2;
	cvta.to.global.u64 	%rd5, %rd1;
	cvta.to.global.u64 	%rd6, %rd3;
	add.s32 	%r14, %r3, -1;
	add.s32 	%r15, %r6, -1;
	max.s32 	%r16, %r1, 1;
	max.u32 	%r17, %r13, 1;
	add.s32 	%r18, %r17, -1;
	mul.lo.s32 	%r19, %r18, %r3;
	cvt.s64.s32 	%rd7, %r19;
	cvt.u64.u32 	%rd8, %r16;
	add.s64 	%rd9, %rd8, %rd7;
	shl.b64 	%rd10, %rd9, 2;
	add.s64 	%rd11, %rd5, %rd10;
	ld.global.f32 	%f1, [%rd11+-4];
	ld.global.f32 	%f2, [%rd6];
	fma.rn.f32 	%f3, %f1, %f2, 0f00000000;
	min.s32 	%r20, %r14, %r1;
	max.s32 	%r21, %r20, 0;
	add.s32 	%r22, %r21, %r19;
	mul.wide.s32 	%rd12, %r22, 4;
	add.s64 	%rd13, %rd5, %rd12;
	ld.global.f32 	%f4, [%rd13];
	ld.global.f32 	%f5, [%rd6+4];
	fma.rn.f32 	%f6, %f4, %f5, %f3;
	add.s32 	%r23, %r1, 1;
	min.s32 	%r24, %r14, %r23;
	max.s32 	%r25, %r24, 0;
	add.s32 	%r26, %r25, %r19;
	mul.wide.s32 	%rd14, %r26, 4;
	add.s64 	%rd15, %rd5, %rd14;
	ld.global.f32 	%f7, [%rd15];
	ld.global.f32 	%f8, [%rd6+8];
	fma.rn.f32 	%f9, %f7, %f8, %f6;
	min.u32 	%r27, %r15, %r13;
	mul.lo.s32 	%r28, %r27, %r3;
	cvt.s64.s32 	%rd16, %r28;
	add.s64 	%rd17, %rd8, %rd16;
	shl.b64 	%rd18, %rd17, 2;
	add.s64 	%rd19, %rd5, %rd18;
	ld.global.f32 	%f10, [%rd19+-4];
	mul.wide.s32 	%rd20, %r5, 4;
	add.s64 	%rd21, %rd6, %rd20;
	ld.global.f32 	%f11, [%rd21];
	fma.rn.f32 	%f12, %f10, %f11, %f9;
	add.s32 	%r29, %r21, %r28;
	mul.wide.s32 	%rd22, %r29, 4;
	add.s64 	%rd23, %rd5, %rd22;
	ld.global.f32 	%f13, [%rd23];
	ld.global.f32 	%f14, [%rd21+4];
	fma.rn.f32 	%f15, %f13, %f14, %f12;
	add.s32 	%r30, %r25, %r28;
	mul.wide.s32 	%rd24, %r30, 4;
	add.s64 	%rd25, %rd5, %rd24;
	ld.global.f32 	%f16, [%rd25];
	ld.global.f32 	%f17, [%rd21+8];
	fma.rn.f32 	%f18, %f16, %f17, %f15;
	add.s32 	%r31, %r13, 1;
	min.u32 	%r32, %r15, %r31;
	mul.lo.s32 	%r33, %r32, %r3;
	cvt.s64.s32 	%rd26, %r33;
	add.s64 	%rd27, %rd8, %rd26;
	shl.b64 	%rd28, %rd27, 2;
	add.s64 	%rd29, %rd5, %rd28;
	ld.global.f32 	%f19, [%rd29+-4];
	add.s64 	%rd30, %rd21, %rd20;
	ld.global.f32 	%f20, [%rd30];
	fma.rn.f32 	%f21, %f19, %f20, %f18;
	add.s32 	%r34, %r21, %r33;
	mul.wide.s32 	%rd31, %r34, 4;
	add.s64 	%rd32, %rd5, %rd31;
	ld.global.f32 	%f22, [%rd32];
	ld.global.f32 	%f23, [%rd30+4];
	fma.rn.f32 	%f24, %f22, %f23, %f21;
	add.s32 	%r35, %r25, %r33;
	mul.wide.s32 	%rd33, %r35, 4;
	add.s64 	%rd34, %rd5, %rd33;
	ld.global.f32 	%f25, [%rd34];
	ld.global.f32 	%f26, [%rd30+8];
	fma.rn.f32 	%f27, %f25, %f26, %f24;
	mad.lo.s32 	%r36, %r3, %r13, %r1;
	mul.wide.s32 	%rd35, %r36, 4;
	add.s64 	%rd36, %rd4, %rd35;
	st.global.f32 	[%rd36], %f27;
$L__BB0_2:
	ret;

}
	// .globl	_Z16sharedMemoryConvPfS_S_iii
.visible .entry _Z16sharedMemoryConvPfS_S_iii(
	.param .u64 .ptr .align 1 _Z16sharedMemoryConvPfS_S_iii_param_0,
	.param .u64 .ptr .align 1 _Z16sharedMemoryConvPfS_S_iii_param_1,
	.param .u64 .ptr .align 1 _Z16sharedMemoryConvPfS_S_iii_param_2,
	.param .u32 _Z16sharedMemoryConvPfS_S_iii_param_3,
	.param .u32 _Z16sharedMemoryConvPfS_S_iii_param_4,
	.param .u32 _Z16sharedMemoryConvPfS_S_iii_param_5
)
{
	.reg .pred 	%p<19>;
	.reg .b32 	%r<90>;
	.reg .b32 	%f<120>;
	.reg .b64 	%rd<38>;

	ld.param.u64 	%rd7, [_Z16sharedMemoryConvPfS_S_iii_param_0];
	ld.param.u64 	%rd8, [_Z16sharedMemoryConvPfS_S_iii_param_1];
	ld.param.u64 	%rd9, [_Z16sharedMemoryConvPfS_S_iii_param_2];
	ld.param.u32 	%r47, [_Z16sharedMemoryConvPfS_S_iii_param_3];
	ld.param.u32 	%r48, [_Z16sharedMemoryConvPfS_S_iii_param_4];
	ld.param.u32 	%r49, [_Z16sharedMemoryConvPfS_S_iii_param_5];
	cvta.to.global.u64 	%rd1, %rd9;
	shr.u32 	%r50, %r49, 31;
	add.s32 	%r51, %r49, %r50;
	shr.s32 	%r1, %r51, 1;
	mov.u32 	%r52, %ctaid.x;
	mov.u32 	%r2, %ntid.x;
	mul.lo.s32 	%r3, %r52, %r2;
	mov.u32 	%r4, %tid.x;
	add.s32 	%r5, %r3, %r4;
	mov.u32 	%r53, %ctaid.y;
	mov.u32 	%r6, %ntid.y;
	mul.lo.s32 	%r7, %r53, %r6;
	mov.u32 	%r8, %tid.y;
	add.s32 	%r9, %r7, %r8;
	and.b32  	%r10, %r51, -2;
	add.s32 	%r11, %r10, %r6;
	setp.ge.u32 	%p1, %r8, %r11;
	@%p1 bra 	$L__BB1_6;
	add.s32 	%r12, %r10, %r2;
	sub.s32 	%r13, %r7, %r1;
	sub.s32 	%r14, %r3, %r1;
	add.s32 	%r15, %r48, -1;
	add.s32 	%r16, %r47, -1;
	cvta.to.global.u64 	%rd2, %rd7;
	mov.u32 	%r82, %r8;
$L__BB1_2:
	setp.ge.u32 	%p2, %r4, %r12;
	@%p2 bra 	$L__BB1_5;
	add.s32 	%r54, %r13, %r82;
	min.s32 	%r55, %r15, %r54;
	max.s32 	%r56, %r55, 0;
	mul.lo.s32 	%r18, %r56, %r47;
	mov.u32 	%r57, sharedMem;
	mad.lo.s32 	%r19, %r82, 40, %r57;
	mov.u32 	%r83, %r4;
$L__BB1_4:
	add.s32 	%r58, %r14, %r83;
	min.s32 	%r59, %r16, %r58;
	max.s32 	%r60, %r59, 0;
	add.s32 	%r61, %r60, %r18;
	mul.wide.s32 	%rd10, %r61, 4;
	add.s64 	%rd11, %rd2, %rd10;
	ld.global.f32 	%f17, [%rd11];
	shl.b32 	%r62, %r83, 2;
	add.s32 	%r63, %r19, %r62;
	st.shared.f32 	[%r63], %f17;
	add.s32 	%r83, %r83, %r2;
	setp.lt.u32 	%p3, %r83, %r12;
	@%p3 bra 	$L__BB1_4;
$L__BB1_5:
	add.s32 	%r82, %r82, %r6;
	setp.lt.u32 	%p4, %r82, %r11;
	@%p4 bra 	$L__BB1_2;
$L__BB1_6:
	bar.sync 	0;
	setp.ge.s32 	%p5, %r5, %r47;
	setp.ge.s32 	%p6, %r9, %r48;
	or.pred  	%p7, %p5, %p6;
	@%p7 bra 	$L__BB1_24;
	setp.lt.s32 	%p8, %r49, 1;
	mov.f32 	%f118, 0f00000000;
	@%p8 bra 	$L__BB1_23;
	and.b32  	%r23, %r49, 15;
	add.s32 	%r24, %r23, -1;
	and.b32  	%r25, %r49, 7;
	add.s32 	%r26, %r25, -1;
	and.b32  	%r27, %r49, 2147483632;
	and.b32  	%r28, %r49, 3;
	neg.s32 	%r29, %r27;
	shl.b32 	%r65, %r4, 2;
	mov.u32 	%r66, sharedMem;
	add.s32 	%r67, %r65, %r66;
	add.s32 	%r30, %r67, 32;
	mov.f32 	%f118, 0f00000000;
	mov.b32 	%r84, 0;
$L__BB1_9:
	setp.lt.u32 	%p9, %r49, 16;
	add.s32 	%r32, %r84, %r8;
	mul.lo.s32 	%r33, %r84, %r49;
	mov.b32 	%r88, 0;
	@%p9 bra 	$L__BB1_12;
	mad.lo.s32 	%r85, %r32, 40, %r30;
	mul.wide.u32 	%rd12, %r33, 4;
	add.s64 	%rd13, %rd1, %rd12;
	add.s64 	%rd37, %rd13, 32;
	mov.u32 	%r86, %r29;
$L__BB1_11:
	.pragma "nounroll";
	ld.shared.f32 	%f21, [%r85+-32];
	ld.global.f32 	%f22, [%rd37+-32];
	fma.rn.f32 	%f23, %f21, %f22, %f118;
	ld.shared.f32 	%f24, [%r85+-28];
	ld.global.f32 	%f25, [%rd37+-28];
	fma.rn.f32 	%f26, %f24, %f25, %f23;
	ld.shared.f32 	%f27, [%r85+-24];
	ld.global.f32 	%f28, [%rd37+-24];
	fma.rn.f32 	%f29, %f27, %f28, %f26;
	ld.shared.f32 	%f30, [%r85+-20];
	ld.global.f32 	%f31, [%rd37+-20];
	fma.rn.f32 	%f32, %f30, %f31, %f29;
	ld.shared.f32 	%f33, [%r85+-16];
	ld.global.f32 	%f34, [%rd37+-16];
	fma.rn.f32 	%f35, %f33, %f34, %f32;
	ld.shared.f32 	%f36, [%r85+-12];
	ld.global.f32 	%f37, [%rd37+-12];
	fma.rn.f32 	%f38, %f36, %f37, %f35;
	ld.shared.f32 	%f39, [%r85+-8];
	ld.global.f32 	%f40, [%rd37+-8];
	fma.rn.f32 	%f41, %f39, %f40, %f38;
	ld.shared.f32 	%f42, [%r85+-4];
	ld.global.f32 	%f43, [%rd37+-4];
	fma.rn.f32 	%f44, %f42, %f43, %f41;
	ld.shared.f32 	%f45, [%r85];
	ld.global.f32 	%f46, [%rd37];
	fma.rn.f32 	%f47, %f45, %f46, %f44;
	ld.shared.f32 	%f48, [%r85+4];
	ld.global.f32 	%f49, [%rd37+4];
	fma.rn.f32 	%f50, %f48, %f49, %f47;
	ld.shared.f32 	%f51, [%r85+8];
	ld.global.f32 	%f52, [%rd37+8];
	fma.rn.f32 	%f53, %f51, %f52, %f50;
	ld.shared.f32 	%f54, [%r85+12];
	ld.global.f32 	%f55, [%rd37+12];
	fma.rn.f32 	%f56, %f54, %f55, %f53;
	ld.shared.f32 	%f57, [%r85+16];
	ld.global.f32 	%f58, [%rd37+16];
	fma.rn.f32 	%f59, %f57, %f58, %f56;
	ld.shared.f32 	%f60, [%r85+20];
	ld.global.f32 	%f61, [%rd37+20];
	fma.rn.f32 	%f62, %f60, %f61, %f59;
	ld.shared.f32 	%f63, [%r85+24];
	ld.global.f32 	%f64, [%rd37+24];
	fma.rn.f32 	%f65, %f63, %f64, %f62;
	ld.shared.f32 	%f66, [%r85+28];
	ld.global.f32 	%f67, [%rd37+28];
	fma.rn.f32 	%f118, %f66, %f67, %f65;
	add.s32 	%r86, %r86, 16;
	add.s32 	%r85, %r85, 64;
	add.s64 	%rd37, %rd37, 64;
	setp.ne.s32 	%p10, %r86, 0;
	mov.u32 	%r88, %r27;
	@%p10 bra 	$L__BB1_11;
$L__BB1_12:
	setp.eq.s32 	%p11, %r23, 0;
	@%p11 bra 	$L__BB1_22;
	mad.lo.s32 	%r40, %r32, 40, %r66;
	setp.lt.u32 	%p12, %r24, 7;
	@%p12 bra 	$L__BB1_15;
	add.s32 	%r70, %r88, %r4;
	shl.b32 	%r71, %r70, 2;
	add.s32 	%r72, %r40, %r71;
	ld.shared.f32 	%f69, [%r72];
	add.s32 	%r73, %r88, %r33;
	mul.wide.u32 	%rd14, %r73, 4;
	add.s64 	%rd15, %rd1, %rd14;
	ld.global.f32 	%f70, [%rd15];
	fma.rn.f32 	%f71, %f69, %f70, %f118;
	ld.shared.f32 	%f72, [%r72+4];
	cvt.u64.u32 	%rd16, %r33;
	cvt.u64.u32 	%rd17, %r88;
	add.s64 	%rd18, %rd17, %rd16;
	shl.b64 	%rd19, %rd18, 2;
	add.s64 	%rd20, %rd1, %rd19;
	ld.global.f32 	%f73, [%rd20+4];
	fma.rn.f32 	%f74, %f72, %f73, %f71;
	ld.shared.f32 	%f75, [%r72+8];
	ld.global.f32 	%f76, [%rd20+8];
	fma.rn.f32 	%f77, %f75, %f76, %f74;
	ld.shared.f32 	%f78, [%r72+12];
	ld.global.f32 	%f79, [%rd20+12];
	fma.rn.f32 	%f80, %f78, %f79, %f77;
	ld.shared.f32 	%f81, [%r72+16];
	ld.global.f32 	%f82, [%rd20+16];
	fma.rn.f32 	%f83, %f81, %f82, %f80;
	ld.shared.f32 	%f84, [%r72+20];
	ld.global.f32 	%f85, [%rd20+20];
	fma.rn.f32 	%f86, %f84, %f85, %f83;
	ld.shared.f32 	%f87, [%r72+24];
	ld.global.f32 	%f88, [%rd20+24];
	fma.rn.f32 	%f89, %f87, %f88, %f86;
	ld.shared.f32 	%f90, [%r72+28];
	ld.global.f32 	%f91, [%rd20+28];
	fma.rn.f32 	%f118, %f90, %f91, %f89;
	add.s32 	%r88, %r88, 8;
$L__BB1_15:
	setp.eq.s32 	%p13, %r25, 0;
	@%p13 bra 	$L__BB1_22;
	setp.lt.u32 	%p14, %r26, 3;
	@%p14 bra 	$L__BB1_18;
	add.s32 	%r74, %r88, %r4;
	shl.b32 	%r75, %r74, 2;
	add.s32 	%r76, %r40, %r75;
	ld.shared.f32 	%f93, [%r76];
	add.s32 	%r77, %r88, %r33;
	mul.wide.u32 	%rd21, %r77, 4;
	add.s64 	%rd22, %rd1, %rd21;
	ld.global.f32 	%f94, [%rd22];
	fma.rn.f32 	%f95, %f93, %f94, %f118;
	ld.shared.f32 	%f96, [%r76+4];
	cvt.u64.u32 	%rd23, %r33;
	cvt.u64.u32 	%rd24, %r88;
	add.s64 	%rd25, %rd24, %rd23;
	shl.b64 	%rd26, %rd25, 2;
	add.s64 	%rd27, %rd1, %rd26;
	ld.global.f32 	%f97, [%rd27+4];
	fma.rn.f32 	%f98, %f96, %f97, %f95;
	ld.shared.f32 	%f99, [%r76+8];
	ld.global.f32 	%f100, [%rd27+8];
	fma.rn.f32 	%f101, %f99, %f100, %f98;
	ld.shared.f32 	%f102, [%r76+12];
	ld.global.f32 	%f103, [%rd27+12];
	fma.rn.f32 	%f118, %f102, %f103, %f101;
	add.s32 	%r88, %r88, 4;
$L__BB1_18:
	setp.eq.s32 	%p15, %r28, 0;
	@%p15 bra 	$L__BB1_22;
	setp.eq.s32 	%p16, %r28, 1;
	add.s32 	%r78, %r88, %r4;
	shl.b32 	%r79, %r78, 2;
	add.s32 	%r45, %r40, %r79;
	ld.shared.f32 	%f104, [%r45];
	add.s32 	%r80, %r88, %r33;
	mul.wide.u32 	%rd28, %r80, 4;
	add.s64 	%rd29, %rd1, %rd28;
	ld.global.f32 	%f105, [%rd29];
	fma.rn.f32 	%f118, %f104, %f105, %f118;
	@%p16 bra 	$L__BB1_22;
	setp.eq.s32 	%p17, %r28, 2;
	ld.shared.f32 	%f106, [%r45+4];
	cvt.u64.u32 	%rd30, %r33;
	cvt.u64.u32 	%rd31, %r88;
	add.s64 	%rd32, %rd31, %rd30;
	shl.b64 	%rd33, %rd32, 2;
	add.s64 	%rd6, %rd1, %rd33;
	ld.global.f32 	%f107, [%rd6+4];
	fma.rn.f32 	%f118, %f106, %f107, %f118;
	@%p17 bra 	$L__BB1_22;
	ld.shared.f32 	%f108, [%r45+8];
	ld.global.f32 	%f109, [%rd6+8];
	fma.rn.f32 	%f118, %f108, %f109, %f118;
$L__BB1_22:
	add.s32 	%r84, %r84, 1;
	setp.ne.s32 	%p18, %r84, %r49;
	@%p18 bra 	$L__BB1_9;
$L__BB1_23:
	mad.lo.s32 	%r81, %r47, %r9, %r5;
	cvta.to.global.u64 	%rd34, %rd8;
	mul.wide.s32 	%rd35, %r81, 4;
	add.s64 	%rd36, %rd34, %rd35;
	st.global.f32 	[%rd36], %f118;
$L__BB1_24:
	ret;

}


// ===== COMPILED SASS (sm_100) =====

	.target	sm_100

	.elftype	@"ET_EXEC"


//--------------------- .note.nv.tkinfo           --------------------------
	.section	.note.nv.tkinfo,"",@"SHT_NOTE"
	.sectionflags	@"SHF_NOTE_NV_TKINFO"
	.tkinfo
        /*0018*/ 	.word	0x00000002
        /*0030*/ 	.string	""
        /*0030*/ 	.string	"ptxas"
        /*0030*/ 	.string	"Cuda compilation tools, release 13.0, V13.0.88"
        /*0030*/ 	.string	"Build cuda_13.0.r13.0/compiler.36424714_0"
        /*0030*/ 	.string	"-arch sm_100 -m 64 "



//--------------------- .note.nv.cuinfo           --------------------------
	.section	.note.nv.cuinfo,"",@"SHT_NOTE"
	.sectionflags	@"SHF_NOTE_NV_CUINFO"
        /*0018*/ 	.short	0x0002
        /*001a*/ 	.short	0x0064
        /*001c*/ 	.short	0x0082
	.zero		2


//--------------------- .nv.info                  --------------------------
	.section	.nv.info,"",@"SHT_CUDA_INFO"
	.align	4


	//----- nvinfo : EIATTR_REGCOUNT
	.align		4
        /*0000*/ 	.byte	0x04, 0x2f
        /*0002*/ 	.short	(.L_1 - .L_0)
	.align		4
.L_0:
        /*0004*/ 	.word	index@(_Z16globalMemoryConvPfS_S_iii)
        /*0008*/ 	.word	0x00000020


	//----- nvinfo : EIATTR_FRAME_SIZE
	.align		4
.L_1:
        /*000c*/ 	.byte	0x04, 0x11
        /*000e*/ 	.short	(.L_3 - .L_2)
	.align		4
.L_2:
        /*0010*/ 	.word	index@(_Z16globalMemoryConvPfS_S_iii)
        /*0014*/ 	.word	0x00000000


	//----- nvinfo : EIATTR_REGCOUNT
	.align		4
.L_3:
        /*0018*/ 	.byte	0x04, 0x2f
        /*001a*/ 	.short	(.L_5 - .L_4)
	.align		4
.L_4:
        /*001c*/ 	.word	index@(_Z16sharedMemoryConvPfS_S_iii)
        /*0020*/ 	.word	0x00000020


	//----- nvinfo : EIATTR_FRAME_SIZE
	.align		4
.L_5:
        /*0024*/ 	.byte	0x04, 0x11
        /*0026*/ 	.short	(.L_7 - .L_6)
	.align		4
.L_6:
        /*0028*/ 	.word	index@(_Z16sharedMemoryConvPfS_S_iii)
        /*002c*/ 	.word	0x00000000


	//----- nvinfo : EIATTR_MIN_STACK_SIZE
	.align		4
.L_7:
        /*0030*/ 	.byte	0x04, 0x12
        /*0032*/ 	.short	(.L_9 - .L_8)
	.align		4
.L_8:
        /*0034*/ 	.word	index@(_Z16sharedMemoryConvPfS_S_iii)
        /*0038*/ 	.word	0x00000000


	//----- nvinfo : EIATTR_MIN_STACK_SIZE
	.align		4
.L_9:
        /*003c*/ 	.byte	0x04, 0x12
        /*003e*/ 	.short	(.L_11 - .L_10)
	.align		4
.L_10:
        /*0040*/ 	.word	index@(_Z16globalMemoryConvPfS_S_iii)
        /*0044*/ 	.word	0x00000000
.L_11:


//--------------------- .nv.compat                --------------------------
	.section	.nv.compat,"",@"SHT_CUDA_COMPAT_INFO"
	.align	4
        /*0000*/ 	.byte	0x02, 0x09, 0x00, 0x00, 0x02, 0x02, 0x01, 0x00, 0x02, 0x05, 0x05, 0x00, 0x03, 0x07, 0x01, 0x01
        /*0010*/ 	.byte	0x02, 0x03, 0x00, 0x00, 0x02, 0x06, 0x01, 0x00, 0x04, 0x0b, 0x08, 0x00, 0x09, 0x00, 0x00, 0x00
        /*0020*/ 	.byte	0x00, 0x00, 0x00, 0x00


//--------------------- .nv.info._Z16sharedMemoryConvPfS_S_iii --------------------------
	.section	.nv.info._Z16sharedMemoryConvPfS_S_iii,"",@"SHT_CUDA_INFO"
	.sectionflags	@""
	.align	4


	//----- nvinfo : EIATTR_CUDA_API_VERSION
	.align		4
        /*0000*/ 	.byte	0x04, 0x37
        /*0002*/ 	.short	(.L_13 - .L_12)
.L_12:
        /*0004*/ 	.word	0x00000082


	//----- nvinfo : EIATTR_KPARAM_INFO
	.align		4
.L_13:
        /*0008*/ 	.byte	0x04, 0x17
        /*000a*/ 	.short	(.L_15 - .L_14)
.L_14:
        /*000c*/ 	.word	0x00000000
        /*0010*/ 	.short	0x0005
        /*0012*/ 	.short	0x0020
        /*0014*/ 	.byte	0x00, 0xf0, 0x11, 0x00


	//----- nvinfo : EIATTR_KPARAM_INFO
	.align		4
.L_15:
        /*0018*/ 	.byte	0x04, 0x17
        /*001a*/ 	.short	(.L_17 - .L_16)
.L_16:
        /*001c*/ 	.word	0x00000000
        /*0020*/ 	.short	0x0004
        /*0022*/ 	.short	0x001c
        /*0024*/ 	.byte	0x00, 0xf0, 0x11, 0x00


	//----- nvinfo : EIATTR_KPARAM_INFO
	.align		4
.L_17:
        /*0028*/ 	.byte	0x04, 0x17
        /*002a*/ 	.short	(.L_19 - .L_18)
.L_18:
        /*002c*/ 	.word	0x00000000
        /*0030*/ 	.short	0x0003
        /*0032*/ 	.short	0x0018
        /*0034*/ 	.byte	0x00, 0xf0, 0x11, 0x00


	//----- nvinfo : EIATTR_KPARAM_INFO
	.align		4
.L_19:
        /*0038*/ 	.byte	0x04, 0x17
        /*003a*/ 	.short	(.L_21 - .L_20)
.L_20:
        /*003c*/ 	.word	0x00000000
        /*0040*/ 	.short	0x0002
        /*0042*/ 	.short	0x0010
        /*0044*/ 	.byte	0x00, 0xf5, 0x21, 0x00


	//----- nvinfo : EIATTR_KPARAM_INFO
	.align		4
.L_21:
        /*0048*/ 	.byte	0x04, 0x17
        /*004a*/ 	.short	(.L_23 - .L_22)
.L_22:
        /*004c*/ 	.word	0x00000000
        /*0050*/ 	.short	0x0001
        /*0052*/ 	.short	0x0008
        /*0054*/ 	.byte	0x00, 0xf5, 0x21, 0x00


	//----- nvinfo : EIATTR_KPARAM_INFO
	.align		4
.L_23:
        /*0058*/ 	.byte	0x04, 0x17
        /*005a*/ 	.short	(.L_25 - .L_24)
.L_24:
        /*005c*/ 	.word	0x00000000
        /*0060*/ 	.short	0x0000
        /*0062*/ 	.short	0x0000
        /*0064*/ 	.byte	0x00, 0xf5, 0x21, 0x00


	//----- nvinfo : EIATTR_SPARSE_MMA_MASK
	.align		4
.L_25:
        /*0068*/ 	.byte	0x03, 0x50
        /*006a*/ 	.short	0x0000


	//----- nvinfo : EIATTR_MAXREG_COUNT
	.align		4
        /*006c*/ 	.byte	0x03, 0x1b
        /*006e*/ 	.short	0x00ff


	//----- nvinfo : EIATTR_NUM_BARRIERS
	.align		4
        /*0070*/ 	.byte	0x02, 0x4c
        /*0072*/ 	.byte	0x01
	.zero		1


	//----- nvinfo : EIATTR_MERCURY_ISA_VERSION
	.align		4
        /*0074*/ 	.byte	0x03, 0x5f
        /*0076*/ 	.short	0x0101


	//----- nvinfo : EIATTR_VRC_CTA_INIT_COUNT
	.align		4
        /*0078*/ 	.byte	0x02, 0x4a
	.zero		1
	.zero		1


	//----- nvinfo : EIATTR_EXIT_INSTR_OFFSETS
	.align		4
        /*007c*/ 	.byte	0x04, 0x1c
        /*007e*/ 	.short	(.L_27 - .L_26)


	//   ....[0]....
.L_26:
        /*0080*/ 	.word	0x00000380


	//   ....[1]....
        /*0084*/ 	.word	0x00000f30


	//----- nvinfo : EIATTR_CRS_STACK_SIZE
	.align		4
.L_27:
        /*0088*/ 	.byte	0x04, 0x1e
        /*008a*/ 	.short	(.L_29 - .L_28)
.L_28:
        /*008c*/ 	.word	0x00000000


	//----- nvinfo : EIATTR_CBANK_PARAM_SIZE
	.align		4
.L_29:
        /*0090*/ 	.byte	0x03, 0x19
        /*0092*/ 	.short	0x0024


	//----- nvinfo : EIATTR_PARAM_CBANK
	.align		4
        /*0094*/ 	.byte	0x04, 0x0a
        /*0096*/ 	.short	(.L_31 - .L_30)
	.align		4
.L_30:
        /*0098*/ 	.word	index@(.nv.constant0._Z16sharedMemoryConvPfS_S_iii)
        /*009c*/ 	.short	0x0380
        /*009e*/ 	.short	0x0024


	//----- nvinfo : EIATTR_SW_WAR
	.align		4
.L_31:
        /*00a0*/ 	.byte	0x04, 0x36
        /*00a2*/ 	.short	(.L_33 - .L_32)
.L_32:
        /*00a4*/ 	.word	0x00000008
.L_33:


//--------------------- .nv.info._Z16globalMemoryConvPfS_S_iii --------------------------
	.section	.nv.info._Z16globalMemoryConvPfS_S_iii,"",@"SHT_CUDA_INFO"
	.sectionflags	@""
	.align	4


	//----- nvinfo : EIATTR_CUDA_API_VERSION
	.align		4
        /*0000*/ 	.byte	0x04, 0x37
        /*0002*/ 	.short	(.L_35 - .L_34)
.L_34:
        /*0004*/ 	.word	0x00000082


	//----- nvinfo : EIATTR_KPARAM_INFO
	.align		4
.L_35:
        /*0008*/ 	.byte	0x04, 0x17
        /*000a*/ 	.short	(.L_37 - .L_36)
.L_36:
        /*000c*/ 	.word	0x00000000
        /*0010*/ 	.short	0x0005
        /*0012*/ 	.short	0x0020
        /*0014*/ 	.byte	0x00, 0xf0, 0x11, 0x00


	//----- nvinfo : EIATTR_KPARAM_INFO
	.align		4
.L_37:
        /*0018*/ 	.byte	0x04, 0x17
        /*001a*/ 	.short	(.L_39 - .L_38)
.L_38:
        /*001c*/ 	.word	0x00000000
        /*0020*/ 	.short	0x0004
        /*0022*/ 	.short	0x001c
        /*0024*/ 	.byte	0x00, 0xf0, 0x11, 0x00


	//----- nvinfo : EIATTR_KPARAM_INFO
	.align		4
.L_39:
        /*0028*/ 	.byte	0x04, 0x17
        /*002a*/ 	.short	(.L_41 - .L_40)
.L_40:
        /*002c*/ 	.word	0x00000000
        /*0030*/ 	.short	0x0003
        /*0032*/ 	.short	0x0018
        /*0034*/ 	.byte	0x00, 0xf0, 0x11, 0x00


	//----- nvinfo : EIATTR_KPARAM_INFO
	.align		4
.L_41:
        /*0038*/ 	.byte	0x04, 0x17
        /*003a*/ 	.short	(.L_43 - .L_42)
.L_42:
        /*003c*/ 	.word	0x00000000
        /*0040*/ 	.short	0x0002
        /*0042*/ 	.short	0x0010
        /*0044*/ 	.byte	0x00, 0xf5, 0x21, 0x00


	//----- nvinfo : EIATTR_KPARAM_INFO
	.align		4
.L_43:
        /*0048*/ 	.byte	0x04, 0x17
        /*004a*/ 	.short	(.L_45 - .L_44)
.L_44:
        /*004c*/ 	.word	0x00000000
        /*0050*/ 	.short	0x0001
        /*0052*/ 	.short	0x0008
        /*0054*/ 	.byte	0x00, 0xf5, 0x21, 0x00


	//----- nvinfo : EIATTR_KPARAM_INFO
	.align		4
.L_45:
        /*0058*/ 	.byte	0x04, 0x17
        /*005a*/ 	.short	(.L_47 - .L_46)
.L_46:
        /*005c*/ 	.word	0x00000000
        /*0060*/ 	.short	0x0000
        /*0062*/ 	.short	0x0000
        /*0064*/ 	.byte	0x00, 0xf5, 0x21, 0x00


	//----- nvinfo : EIATTR_SPARSE_MMA_MASK
	.align		4
.L_47:
        /*0068*/ 	.byte	0x03, 0x50
        /*006a*/ 	.short	0x0000


	//----- nvinfo : EIATTR_MAXREG_COUNT
	.align		4
        /*006c*/ 	.byte	0x03, 0x1b
        /*006e*/ 	.short	0x00ff


	//----- nvinfo : EIATTR_MERCURY_ISA_VERSION
	.align		4
        /*0070*/ 	.byte	0x03, 0x5f
        /*0072*/ 	.short	0x0101


	//----- nvinfo : EIATTR_VRC_CTA_INIT_COUNT
	.align		4
        /*0074*/ 	.byte	0x02, 0x4a
	.zero		1
	.zero		1


	//----- nvinfo : EIATTR_EXIT_INSTR_OFFSETS
	.align		4
        /*0078*/ 	.byte	0x04, 0x1c
        /*007a*/ 	.short	(.L_49 - .L_48)


	//   ....[0]....
.L_48:
        /*007c*/ 	.word	0x000000c0


	//   ....[1]....
        /*0080*/ 	.word	0x00000580


	//----- nvinfo : EIATTR_CBANK_PARAM_SIZE
	.align		4
.L_49:
        /*0084*/ 	.byte	0x03, 0x19
        /*0086*/ 	.short	0x0024


	//----- nvinfo : EIATTR_PARAM_CBANK
	.align		4
        /*0088*/ 	.byte	0x04, 0x0a
        /*008a*/ 	.short	(.L_51 - .L_50)
	.align		4
.L_50:
        /*008c*/ 	.word	index@(.nv.constant0._Z16globalMemoryConvPfS_S_iii)
        /*0090*/ 	.short	0x0380
        /*0092*/ 	.short	0x0024


	//----- nvinfo : EIATTR_SW_WAR
	.align		4
.L_51:
        /*0094*/ 	.byte	0x04, 0x36
        /*0096*/ 	.short	(.L_53 - .L_52)
.L_52:
        /*0098*/ 	.word	0x00000008
.L_53:


//--------------------- .nv.callgraph             --------------------------
	.section	.nv.callgraph,"",@"SHT_CUDA_CALLGRAPH"
	.align	4
	.sectionentsize	8
	.align		4
        /*0000*/ 	.word	0x00000000
	.align		4
        /*0004*/ 	.word	0xffffffff
	.align		4
        /*0008*/ 	.word	0x00000000
	.align		4
        /*000c*/ 	.word	0xfffffffe
	.align		4
        /*0010*/ 	.word	0x00000000
	.align		4
        /*0014*/ 	.word	0xfffffffd
	.align		4
        /*0018*/ 	.word	0x00000000
	.align		4
        /*001c*/ 	.word	0xfffffffc


//--------------------- .text._Z16sharedMemoryConvPfS_S_iii --------------------------
	.section	.text._Z16sharedMemoryConvPfS_S_iii,"ax",@progbits
	.align	128
        .global         _Z16sharedMemoryConvPfS_S_iii
        .type           _Z16sharedMemoryConvPfS_S_iii,@function
        .size           _Z16sharedMemoryConvPfS_S_iii,(.L_x_15 - _Z16sharedMemoryConvPfS_S_iii)
        .other          _Z16sharedMemoryConvPfS_S_iii,@"STO_CUDA_ENTRY STV_DEFAULT"
_Z16sharedMemoryConvPfS_S_iii:
.text._Z16sharedMemoryConvPfS_S_iii:
[----:B------:R-:W-:Y:S01]  /*0000*/  LDC R1, c[0x0][0x37c] ;  /* 0x0000df00ff017b82 */ /* 0x000fe20000000800 */
[----:B------:R-:W0:Y:S01]  /*0010*/  LDCU UR4, c[0x0][0x3a0] ;  /* 0x00007400ff0477ac */ /* 0x000e220008000800 */
[----:B------:R-:W1:Y:S06]  /*0020*/  S2R R0, SR_TID.Y ;  /* 0x0000000000007919 */ /* 0x000e6c0000002200 */
[----:B------:R-:W2:Y:S01]  /*0030*/  LDC R11, c[0x0][0x360] ;  /* 0x0000d800ff0b7b82 */ /* 0x000ea20000000800 */
[----:B------:R-:W-:Y:S01]  /*0040*/  BSSY.RECONVERGENT B0, `(.L_x_0) ;  /* 0x000002f000007945 */ /* 0x000fe20003800200 */
[----:B------:R-:W3:Y:S01]  /*0050*/  LDCU.64 UR8, c[0x0][0x358] ;  /* 0x00006b00ff0877ac */ /* 0x000ee20008000a00 */
[----:B------:R-:W4:Y:S01]  /*0060*/  S2R R2, SR_TID.X ;  /* 0x0000000000027919 */ /* 0x000f220000002100 */
[----:B------:R-:W1:Y:S04]  /*0070*/  LDCU UR10, c[0x0][0x398] ;  /* 0x00007300ff0a77ac */ /* 0x000e680008000800 */
[----:B------:R-:W5:Y:S08]  /*0080*/  LDC R10, c[0x0][0x364] ;  /* 0x0000d900ff0a7b82 */ /* 0x000f700000000800 */
[----:B------:R-:W3:Y:S01]  /*0090*/  S2UR UR7, SR_CTAID.Y ;  /* 0x00000000000779c3 */ /* 0x000ee20000002600 */
[----:B0-----:R-:W-:-:S04]  /*00a0*/  ULEA.HI UR4, UR4, UR4, URZ, 0x1 ;  /* 0x0000000404047291 */ /* 0x001fc8000f8f08ff */
[----:B------:R-:W-:-:S03]  /*00b0*/  ULOP3.LUT UR6, UR4, 0xfffffffe, URZ, 0xc0, !UPT ;  /* 0xfffffffe04067892 */ /* 0x000fc6000f8ec0ff */
[----:B------:R-:W2:Y:S03]  /*00c0*/  S2UR UR5, SR_CTAID.X ;  /* 0x00000000000579c3 */ /* 0x000ea60000002500 */
[----:B-----5:R-:W-:-:S04]  /*00d0*/  IADD3 R5, PT, PT, R10, UR6, RZ ;  /* 0x000000060a057c10 */ /* 0x020fc8000fffe0ff */
[----:B-1----:R-:W-:Y:S01]  /*00e0*/  ISETP.GE.U32.AND P0, PT, R0, R5, PT ;  /* 0x000000050000720c */ /* 0x002fe20003f06070 */
[----:B---3--:R-:W-:-:S05]  /*00f0*/  IMAD R9, R10, UR7, RZ ;  /* 0x000000070a097c24 */ /* 0x008fca000f8e02ff */
[----:B------:R-:W-:Y:S01]  /*0100*/  IADD3 R4, PT, PT, R9, R0, RZ ;  /* 0x0000000009047210 */ /* 0x000fe20007ffe0ff */
[----:B--2---:R-:W-:-:S04]  /*0110*/  IMAD R7, R11, UR5, RZ ;  /* 0x000000050b077c24 */ /* 0x004fc8000f8e02ff */
[----:B----4-:R-:W-:Y:S02]  /*0120*/  IMAD.IADD R3, R7, 0x1, R2 ;  /* 0x0000000107037824 */ /* 0x010fe400078e0202 */
[----:B------:R-:W-:Y:S05]  /*0130*/  @P0 BRA `(.L_x_1) ;  /* 0x00000000007c0947 */ /* 0x000fea0003800000 */
[----:B------:R-:W0:Y:S01]  /*0140*/  LDC.64 R14, c[0x0][0x398] ;  /* 0x0000e600ff0e7b82 */ /* 0x000e220000000a00 */
[----:B------:R-:W-:Y:S01]  /*0150*/  USHF.R.S32.HI UR5, URZ, 0x1, UR4 ;  /* 0x00000001ff057899 */ /* 0x000fe20008011404 */
[----:B------:R-:W-:Y:S01]  /*0160*/  VIADD R13, R11, UR6 ;  /* 0x000000060b0d7c36 */ /* 0x000fe20008000000 */
[----:B------:R-:W-:Y:S01]  /*0170*/  MOV R16, R0 ;  /* 0x0000000000107202 */ /* 0x000fe20000000f00 */
[----:B0-----:R-:W-:Y:S01]  /*0180*/  VIADD R12, R15, 0xffffffff ;  /* 0xffffffff0f0c7836 */ /* 0x001fe20000000000 */
[----:B------:R-:W-:Y:S02]  /*0190*/  IADD3 R17, PT, PT, R14, -0x1, RZ ;  /* 0xffffffff0e117810 */ /* 0x000fe40007ffe0ff */
[----:B------:R-:W-:Y:S01]  /*01a0*/  VIADD R15, R9, -UR5 ;  /* 0x80000005090f7c36 */ /* 0x000fe20008000000 */
[----:B------:R-:W-:-:S07]  /*01b0*/  IADD3 R14, PT, PT, R7, -UR5, RZ ;  /* 0x80000005070e7c10 */ /* 0x000fce000fffe0ff */
.L_x_5:
[----:B------:R-:W-:Y:S01]  /*01c0*/  ISETP.GE.U32.AND P0, PT, R2, R13, PT ;  /* 0x0000000d0200720c */ /* 0x000fe20003f06070 */
[----:B------:R-:W-:-:S12]  /*01d0*/  BSSY.RECONVERGENT B1, `(.L_x_2) ;  /* 0x0000012000017945 */ /* 0x000fd80003800200 */
[----:B0-----:R-:W-:Y:S05]  /*01e0*/  @P0 BRA `(.L_x_3) ;  /* 0x0000000000400947 */ /* 0x001fea0003800000 */
[----:B------:R-:W0:Y:S01]  /*01f0*/  S2R R9, SR_CgaCtaId ;  /* 0x0000000000097919 */ /* 0x000e220000008800 */
[----:B------:R-:W1:Y:S01]  /*0200*/  LDC.64 R6, c[0x0][0x380] ;  /* 0x0000e000ff067b82 */ /* 0x000e620000000a00 */
[----:B------:R-:W-:Y:S01]  /*0210*/  MOV R8, 0x400 ;  /* 0x0000040000087802 */ /* 0x000fe20000000f00 */
[----:B------:R-:W-:Y:S01]  /*0220*/  IMAD.MOV.U32 R18, RZ, RZ, R2 ;  /* 0x000000ffff127224 */ /* 0x000fe200078e0002 */
[----:B------:R-:W-:Y:S02]  /*0230*/  VIADDMNMX.RELU R21, R15, R16, R12, PT ;  /* 0x000000100f157246 */ /* 0x000fe4000380110c */
[----:B0-----:R-:W-:-:S05]  /*0240*/  LEA R9, R9, R8, 0x18 ;  /* 0x0000000809097211 */ /* 0x001fca00078ec0ff */
[----:B------:R-:W-:-:S07]  /*0250*/  IMAD R23, R16, 0x28, R9 ;  /* 0x0000002810177824 */ /* 0x000fce00078e0209 */
.L_x_4:
[----:B0-----:R-:W-:-:S05]  /*0260*/  VIADDMNMX.RELU R8, R14, R18, R17, PT ;  /* 0x000000120e087246 */ /* 0x001fca0003801111 */
[----:B------:R-:W-:-:S04]  /*0270*/  IMAD R9, R21, UR10, R8 ;  /* 0x0000000a15097c24 */ /* 0x000fc8000f8e0208 */
[----:B-1----:R-:W-:-:S06]  /*0280*/  IMAD.WIDE R8, R9, 0x4, R6 ;  /* 0x0000000409087825 */ /* 0x002fcc00078e0206 */
[----:B------:R-:W2:Y:S01]  /*0290*/  LDG.E R8, desc[UR8][R8.64] ;  /* 0x0000000808087981 */ /* 0x000ea2000c1e1900 */
[----:B------:R-:W-:Y:S01]  /*02a0*/  LEA R19, R18, R23, 0x2 ;  /* 0x0000001712137211 */ /* 0x000fe200078e10ff */
[----:B------:R-:W-:-:S05]  /*02b0*/  IMAD.IADD R18, R11, 0x1, R18 ;  /* 0x000000010b127824 */ /* 0x000fca00078e0212 */
[----:B------:R-:W-:Y:S01]  /*02c0*/  ISETP.GE.U32.AND P0, PT, R18, R13, PT ;  /* 0x0000000d1200720c */ /* 0x000fe20003f06070 */
[----:B--2---:R0:W-:-:S12]  /*02d0*/  STS [R19], R8 ;  /* 0x0000000813007388 */ /* 0x0041d80000000800 */
[----:B------:R-:W-:Y:S05]  /*02e0*/  @!P0 BRA `(.L_x_4) ;  /* 0xfffffffc00dc8947 */ /* 0x000fea000383ffff */
.L_x_3:
[----:B------:R-:W-:Y:S05]  /*02f0*/  BSYNC.RECONVERGENT B1 ;  /* 0x0000000000017941 */ /* 0x000fea0003800200 */
.L_x_2:
[----:B------:R-:W-:-:S04]  /*0300*/  IADD3 R16, PT, PT, R10, R16, RZ ;  /* 0x000000100a107210 */ /* 0x000fc80007ffe0ff */
[----:B------:R-:W-:-:S13]  /*0310*/  ISETP.GE.U32.AND P0, PT, R16, R5, PT ;  /* 0x000000051000720c */ /* 0x000fda0003f06070 */
[----:B------:R-:W-:Y:S05]  /*0320*/  @!P0 BRA `(.L_x_5) ;  /* 0xfffffffc00a48947 */ /* 0x000fea000383ffff */
.L_x_1:
[----:B------:R-:W-:Y:S05]  /*0330*/  BSYNC.RECONVERGENT B0 ;  /* 0x0000000000007941 */ /* 0x000fea0003800200 */
.L_x_0:
[----:B------:R-:W1:Y:S01]  /*0340*/  LDCU.64 UR12, c[0x0][0x398] ;  /* 0x00007300ff0c77ac */ /* 0x000e620008000a00 */
[----:B------:R-:W-:Y:S01]  /*0350*/  BAR.SYNC.DEFER_BLOCKING 0x0 ;  /* 0x0000000000007b1d */ /* 0x000fe20000010000 */
[----:B-1----:R-:W-:-:S04]  /*0360*/  ISETP.GE.AND P0, PT, R4, UR13, PT ;  /* 0x0000000d04007c0c */ /* 0x002fc8000bf06270 */
[----:B------:R-:W-:-:S13]  /*0370*/  ISETP.GE.OR P0, PT, R3, UR12, P0 ;  /* 0x0000000c03007c0c */ /* 0x000fda0008706670 */
[----:B------:R-:W-:Y:S05]  /*0380*/  @P0 EXIT ;  /* 0x000000000000094d */ /* 0x000fea0003800000 */
[----:B------:R-:W1:Y:S01]  /*0390*/  LDC R10, c[0x0][0x3a0] ;  /* 0x0000e800ff0a7b82 */ /* 0x000e620000000800 */
[----:B------:R-:W-:Y:S01]  /*03a0*/  IMAD.MOV.U32 R18, RZ, RZ, RZ ;  /* 0x000000ffff127224 */ /* 0x000fe200078e00ff */
[----:B-1----:R-:W-:-:S13]  /*03b0*/  ISETP.GE.AND P0, PT, R10, 0x1, PT ;  /* 0x000000010a00780c */ /* 0x002fda0003f06270 */
[----:B------:R-:W-:Y:S05]  /*03c0*/  @!P0 BRA `(.L_x_6) ;  /* 0x0000000800c48947 */ /* 0x000fea0003800000 */
[----:B0-----:R-:W0:Y:S01]  /*03d0*/  S2R R8, SR_CgaCtaId ;  /* 0x0000000000087919 */ /* 0x001e220000008800 */
[----:B------:R-:W-:Y:S01]  /*03e0*/  MOV R9, 0x400 ;  /* 0x0000040000097802 */ /* 0x000fe20000000f00 */
[----:B------:R-:W-:Y:S01]  /*03f0*/  IMAD.MOV.U32 R18, RZ, RZ, RZ ;  /* 0x000000ffff127224 */ /* 0x000fe200078e00ff */
[C---:B------:R-:W-:Y:S01]  /*0400*/  LOP3.LUT R7, R10.reuse, 0x7, RZ, 0xc0, !PT ;  /* 0x000000070a077812 */ /* 0x040fe200078ec0ff */
[----:B------:R-:W-:Y:S01]  /*0410*/  UMOV UR4, URZ ;  /* 0x000000ff00047c82 */ /* 0x000fe20008000000 */
[----:B------:R-:W-:-:S03]  /*0420*/  LOP3.LUT R6, R10, 0xf, RZ, 0xc0, !PT ;  /* 0x0000000f0a067812 */ /* 0x000fc600078ec0ff */
[----:B------:R-:W-:Y:S01]  /*0430*/  VIADD R11, R7, 0xffffffff ;  /* 0xffffffff070b7836 */ /* 0x000fe20000000000 */
[----:B------:R-:W-:-:S04]  /*0440*/  IADD3 R5, PT, PT, R6, -0x1, RZ ;  /* 0xffffffff06057810 */ /* 0x000fc80007ffe0ff */
[----:B------:R-:W-:Y:S02]  /*0450*/  ISETP.GE.U32.AND P1, PT, R11, 0x3, PT ;  /* 0x000000030b00780c */ /* 0x000fe40003f26070 */
[----:B------:R-:W-:Y:S02]  /*0460*/  ISETP.GE.U32.AND P0, PT, R5, 0x7, PT ;  /* 0x000000070500780c */ /* 0x000fe40003f06070 */
[----:B0-----:R-:W-:Y:S02]  /*0470*/  LEA R9, R8, R9, 0x18 ;  /* 0x0000000908097211 */ /* 0x001fe400078ec0ff */
[----:B------:R-:W-:Y:S02]  /*0480*/  LOP3.LUT R8, R10, 0x7ffffff0, RZ, 0xc0, !PT ;  /* 0x7ffffff00a087812 */ /* 0x000fe400078ec0ff */
[----:B------:R-:W-:Y:S02]  /*0490*/  LEA R16, R2, R9, 0x2 ;  /* 0x0000000902107211 */ /* 0x000fe400078e10ff */
[----:B------:R-:W-:-:S02]  /*04a0*/  LOP3.LUT R10, R10, 0x3, RZ, 0xc0, !PT ;  /* 0x000000030a0a7812 */ /* 0x000fc400078ec0ff */
[----:B------:R-:W-:Y:S01]  /*04b0*/  IADD3 R11, PT, PT, -R8, RZ, RZ ;  /* 0x000000ff080b7210 */ /* 0x000fe20007ffe1ff */
[----:B------:R-:W-:-:S07]  /*04c0*/  VIADD R16, R16, 0x20 ;  /* 0x0000002010107836 */ /* 0x000fce0000000000 */
.L_x_12:
[----:B------:R-:W0:Y:S01]  /*04d0*/  LDCU UR5, c[0x0][0x3a0] ;  /* 0x00007400ff0577ac */ /* 0x000e220008000800 */
[----:B------:R-:W-:Y:S01]  /*04e0*/  IADD3 R5, PT, PT, R0, UR4, RZ ;  /* 0x0000000400057c10 */ /* 0x000fe2000fffe0ff */
[----:B------:R-:W-:Y:S01]  /*04f0*/  HFMA2 R17, -RZ, RZ, 0, 0 ;  /* 0x00000000ff117431 */ /* 0x000fe200000001ff */
[----:B0-----:R-:W-:Y:S02]  /*0500*/  UISETP.GE.U32.AND UP1, UPT, UR5, 0x10, UPT ;  /* 0x000000100500788c */ /* 0x001fe4000bf26070 */
[----:B------:R-:W-:Y:S02]  /*0510*/  UIMAD UR10, UR4, UR5, URZ ;  /* 0x00000005040a72a4 */ /* 0x000fe4000f8e02ff */
[----:B------:R-:W-:-:S04]  /*0520*/  UIADD3 UR4, UPT, UPT, UR4, 0x1, URZ ;  /* 0x0000000104047890 */ /* 0x000fc8000fffe0ff */
[----:B------:R-:W-:Y:S01]  /*0530*/  UISETP.NE.AND UP0, UPT, UR4, UR5, UPT ;  /* 0x000000050400728c */ /* 0x000fe2000bf05270 */
[----:B------:R-:W-:Y:S10]  /*0540*/  BRA.U !UP1, `(.L_x_7) ;  /* 0x0000000109fc7547 */ /* 0x000ff4000b800000 */
[----:B------:R-:W0:Y:S01]  /*0550*/  LDCU.64 UR6, c[0x0][0x390] ;  /* 0x00007200ff0677ac */ /* 0x000e220008000a00 */
[----:B------:R-:W-:Y:S02]  /*0560*/  IMAD R15, R5, 0x28, R16 ;  /* 0x00000028050f7824 */ /* 0x000fe400078e0210 */
[----:B------:R-:W-:Y:S01]  /*0570*/  IMAD.MOV.U32 R14, RZ, RZ, R11 ;  /* 0x000000ffff0e7224 */ /* 0x000fe200078e000b */
[----:B0-----:R-:W-:-:S04]  /*0580*/  UIMAD.WIDE.U32 UR6, UR10, 0x4, UR6 ;  /* 0x000000040a0678a5 */ /* 0x001fc8000f8e0006 */
[----:B------:R-:W-:-:S04]  /*0590*/  UIADD3 UR5, UP1, UPT, UR6, 0x20, URZ ;  /* 0x0000002006057890 */ /* 0x000fc8000ff3e0ff */
[----:B------:R-:W-:Y:S02]  /*05a0*/  UIADD3.X UR6, UPT, UPT, URZ, UR7, URZ, UP1, !UPT ;  /* 0x00000007ff067290 */ /* 0x000fe40008ffe4ff */
[----:B------:R-:W-:-:S04]  /*05b0*/  MOV R12, UR5 ;  /* 0x00000005000c7c02 */ /* 0x000fc80008000f00 */
[----:B------:R-:W-:-:S07]  /*05c0*/  MOV R13, UR6 ;  /* 0x00000006000d7c02 */ /* 0x000fce0008000f00 */
.L_x_8:
[----:B------:R-:W2:Y:S04]  /*05d0*/  LDG.E R24, desc[UR8][R12.64+-0x20] ;  /* 0xffffe0080c187981 */ /* 0x000ea8000c1e1900 */
[----:B------:R-:W3:Y:S04]  /*05e0*/  LDG.E R26, desc[UR8][R12.64+-0x1c] ;  /* 0xffffe4080c1a7981 */ /* 0x000ee8000c1e1900 */
[----:B------:R-:W4:Y:S04]  /*05f0*/  LDG.E R23, desc[UR8][R12.64+-0x18] ;  /* 0xffffe8080c177981 */ /* 0x000f28000c1e1900 */
[----:B------:R-:W5:Y:S04]  /*0600*/  LDG.E R22, desc[UR8][R12.64+-0x14] ;  /* 0xffffec080c167981 */ /* 0x000f68000c1e1900 */
[----:B------:R-:W5:Y:S04]  /*0610*/  LDG.E R21, desc[UR8][R12.64+-0x10] ;  /* 0xfffff0080c157981 */ /* 0x000f68000c1e1900 */
[----:B------:R-:W5:Y:S04]  /*0620*/  LDG.E R20, desc[UR8][R12.64+-0xc] ;  /* 0xfffff4080c147981 */ /* 0x000f68000c1e1900 */
[----:B------:R-:W5:Y:S04]  /*0630*/  LDG.E R19, desc[UR8][R12.64+-0x8] ;  /* 0xfffff8080c137981 */ /* 0x000f68000c1e1900 */
[----:B------:R-:W5:Y:S04]  /*0640*/  LDG.E R17, desc[UR8][R12.64+-0x4] ;  /* 0xfffffc080c117981 */ /* 0x000f68000c1e1900 */
[----:B------:R-:W2:Y:S04]  /*0650*/  LDS R25, [R15+-0x20] ;  /* 0xffffe0000f197984 */ /* 0x000ea80000000800 */
[----:B------:R-:W-:Y:S04]  /*0660*/  LDS R27, [R15+-0x18] ;  /* 0xffffe8000f1b7984 */ /* 0x000fe80000000800 */
[----:B------:R-:W-:Y:S01]  /*0670*/  LDS R29, [R15+0xc] ;  /* 0x00000c000f1d7984 */ /* 0x000fe20000000800 */
[----:B--2---:R-:W-:-:S03]  /*0680*/  FFMA R24, R25, R24, R18 ;  /* 0x0000001819187223 */ /* 0x004fc60000000012 */
[----:B------:R-:W3:Y:S04]  /*0690*/  LDS R25, [R15+-0x1c] ;  /* 0xffffe4000f197984 */ /* 0x000ee80000000800 */
[----:B------:R-:W2:Y:S01]  /*06a0*/  LDG.E R18, desc[UR8][R12.64] ;  /* 0x000000080c127981 */ /* 0x000ea2000c1e1900 */
[----:B---3--:R-:W-:-:S03]  /*06b0*/  FFMA R24, R25, R26, R24 ;  /* 0x0000001a19187223 */ /* 0x008fc60000000018 */
[----:B------:R-:W5:Y:S04]  /*06c0*/  LDS R26, [R15+-0x14] ;  /* 0xffffec000f1a7984 */ /* 0x000f680000000800 */
[----:B------:R-:W0:Y:S01]  /*06d0*/  LDS R25, [R15+-0x10] ;  /* 0xfffff0000f197984 */ /* 0x000e220000000800 */
[----:B----4-:R-:W-:-:S03]  /*06e0*/  FFMA R23, R27, R23, R24 ;  /* 0x000000171b177223 */ /* 0x010fc60000000018 */
[----:B------:R-:W1:Y:S04]  /*06f0*/  LDS R24, [R15+-0xc] ;  /* 0xfffff4000f187984 */ /* 0x000e680000000800 */
[----:B------:R-:W3:Y:S01]  /*0700*/  LDS R27, [R15+-0x8] ;  /* 0xfffff8000f1b7984 */ /* 0x000ee20000000800 */
[----:B-----5:R-:W-:-:S03]  /*0710*/  FFMA R26, R26, R22, R23 ;  /* 0x000000161a1a7223 */ /* 0x020fc60000000017 */
[----:B------:R-:W4:Y:S01]  /*0720*/  LDG.E R22, desc[UR8][R12.64+0x4] ;  /* 0x000004080c167981 */ /* 0x000f22000c1e1900 */
[----:B0-----:R-:W-:-:S03]  /*0730*/  FFMA R25, R25, R21, R26 ;  /* 0x0000001519197223 */ /* 0x001fc6000000001a */
[----:B------:R-:W5:Y:S01]  /*0740*/  LDG.E R21, desc[UR8][R12.64+0x8] ;  /* 0x000008080c157981 */ /* 0x000f62000c1e1900 */
[----:B-1----:R-:W-:-:S03]  /*0750*/  FFMA R24, R24, R20, R25 ;  /* 0x0000001418187223 */ /* 0x002fc60000000019 */
[----:B------:R-:W0:Y:S04]  /*0760*/  LDS R25, [R15+-0x4] ;  /* 0xfffffc000f197984 */ /* 0x000e280000000800 */
[----:B------:R-:W5:Y:S01]  /*0770*/  LDG.E R23, desc[UR8][R12.64+0xc] ;  /* 0x00000c080c177981 */ /* 0x000f62000c1e1900 */
[----:B---3--:R-:W-:-:S03]  /*0780*/  FFMA R26, R27, R19, R24 ;  /* 0x000000131b1a7223 */ /* 0x008fc60000000018 */
[----:B------:R-:W3:Y:S04]  /*0790*/  LDG.E R20, desc[UR8][R12.64+0x10] ;  /* 0x000010080c147981 */ /* 0x000ee8000c1e1900 */
[----:B------:R-:W3:Y:S04]  /*07a0*/  LDG.E R19, desc[UR8][R12.64+0x14] ;  /* 0x000014080c137981 */ /* 0x000ee8000c1e1900 */
[----:B------:R-:W3:Y:S04]  /*07b0*/  LDG.E R24, desc[UR8][R12.64+0x18] ;  /* 0x000018080c187981 */ /* 0x000ee8000c1e1900 */
[----:B------:R-:W-:Y:S01]  /*07c0*/  LDS R27, [R15+0x8] ;  /* 0x000008000f1b7984 */ /* 0x000fe20000000800 */
[----:B0-----:R-:W-:-:S03]  /*07d0*/  FFMA R25, R25, R17, R26 ;  /* 0x0000001119197223 */ /* 0x001fc6000000001a */
[----:B------:R0:W3:Y:S04]  /*07e0*/  LDG.E R17, desc[UR8][R12.64+0x1c] ;  /* 0x00001c080c117981 */ /* 0x0000e8000c1e1900 */
[----:B------:R-:W2:Y:S01]  /*07f0*/  LDS R26, [R15] ;  /* 0x000000000f1a7984 */ /* 0x000ea20000000800 */
[----:B------:R-:W-:-:S05]  /*0800*/  VIADD R14, R14, 0x10 ;  /* 0x000000100e0e7836 */ /* 0x000fca0000000000 */
[----:B------:R-:W-:Y:S02]  /*0810*/  ISETP.NE.AND P2, PT, R14, RZ, PT ;  /* 0x000000ff0e00720c */ /* 0x000fe40003f45270 */
[----:B0-----:R-:W-:-:S04]  /*0820*/  IADD3 R12, P3, PT, R12, 0x40, RZ ;  /* 0x000000400c0c7810 */ /* 0x001fc80007f7e0ff */
[----:B------:R-:W-:Y:S01]  /*0830*/  IADD3.X R13, PT, PT, RZ, R13, RZ, P3, !PT ;  /* 0x0000000dff0d7210 */ /* 0x000fe20001ffe4ff */
[----:B--2---:R-:W-:Y:S02]  /*0840*/  FFMA R25, R26, R18, R25 ;  /* 0x000000121a197223 */ /* 0x004fe40000000019 */
[----:B------:R-:W4:Y:S02]  /*0850*/  LDS R18, [R15+0x4] ;  /* 0x000004000f127984 */ /* 0x000f240000000800 */
[----:B----4-:R-:W-:Y:S02]  /*0860*/  FFMA R18, R18, R22, R25 ;  /* 0x0000001612127223 */ /* 0x010fe40000000019 */
[----:B------:R-:W3:Y:S02]  /*0870*/  LDS R25, [R15+0x10] ;  /* 0x000010000f197984 */ /* 0x000ee40000000800 */
[----:B-----5:R-:W-:Y:S02]  /*0880*/  FFMA R18, R27, R21, R18 ;  /* 0x000000151b127223 */ /* 0x020fe40000000012 */
[----:B------:R-:W0:Y:S04]  /*0890*/  LDS R27, [R15+0x14] ;  /* 0x000014000f1b7984 */ /* 0x000e280000000800 */
[----:B------:R-:W1:Y:S01]  /*08a0*/  LDS R21, [R15+0x18] ;  /* 0x000018000f157984 */ /* 0x000e620000000800 */
[----:B------:R-:W-:-:S03]  /*08b0*/  FFMA R22, R29, R23, R18 ;  /* 0x000000171d167223 */ /* 0x000fc60000000012 */
[----:B------:R2:W4:Y:S02]  /*08c0*/  LDS R18, [R15+0x1c] ;  /* 0x00001c000f127984 */ /* 0x0005240000000800 */
[----:B--2---:R-:W-:Y:S01]  /*08d0*/  IADD3 R15, PT, PT, R15, 0x40, RZ ;  /* 0x000000400f0f7810 */ /* 0x004fe20007ffe0ff */
[----:B---3--:R-:W-:-:S04]  /*08e0*/  FFMA R20, R25, R20, R22 ;  /* 0x0000001419147223 */ /* 0x008fc80000000016 */
[----:B0-----:R-:W-:-:S04]  /*08f0*/  FFMA R20, R27, R19, R20 ;  /* 0x000000131b147223 */ /* 0x001fc80000000014 */
[----:B-1----:R-:W-:-:S04]  /*0900*/  FFMA R21, R21, R24, R20 ;  /* 0x0000001815157223 */ /* 0x002fc80000000014 */
[----:B----4-:R-:W-:Y:S01]  /*0910*/  FFMA R18, R18, R17, R21 ;  /* 0x0000001112127223 */ /* 0x010fe20000000015 */
[----:B------:R-:W-:Y:S06]  /*0920*/  @P2 BRA `(.L_x_8) ;  /* 0xfffffffc00282947 */ /* 0x000fec000383ffff */
[----:B------:R-:W-:-:S07]  /*0930*/  IMAD.MOV.U32 R17, RZ, RZ, R8 ;  /* 0x000000ffff117224 */ /* 0x000fce00078e0008 */
.L_x_7:
[----:B------:R-:W-:-:S13]  /*0940*/  ISETP.NE.AND P2, PT, R6, RZ, PT ;  /* 0x000000ff0600720c */ /* 0x000fda0003f45270 */
[----:B------:R-:W-:Y:S05]  /*0950*/  @!P2 BRA `(.L_x_9) ;  /* 0x00000004005ca947 */ /* 0x000fea0003800000 */
[----:B------:R-:W-:Y:S01]  /*0960*/  ISETP.NE.AND P2, PT, R7, RZ, PT ;  /* 0x000000ff0700720c */ /* 0x000fe20003f45270 */
[----:B------:R-:W-:Y:S01]  /*0970*/  IMAD R5, R5, 0x28, R9 ;  /* 0x0000002805057824 */ /* 0x000fe200078e0209 */
[----:B------:R-:W-:Y:S11]  /*0980*/  @!P0 BRA `(.L_x_10) ;  /* 0x00000000008c8947 */ /* 0x000ff60003800000 */
[----:B------:R-:W0:Y:S01]  /*0990*/  LDC.64 R14, c[0x0][0x390] ;  /* 0x0000e400ff0e7b82 */ /* 0x000e220000000a00 */
[C---:B------:R-:W-:Y:S02]  /*09a0*/  IADD3 R13, PT, PT, R17.reuse, UR10, RZ ;  /* 0x0000000a110d7c10 */ /* 0x040fe4000fffe0ff */
[----:B------:R-:W-:-:S03]  /*09b0*/  IADD3 R19, P3, PT, R17, UR10, RZ ;  /* 0x0000000a11137c10 */ /* 0x000fc6000ff7e0ff */
[----:B0-----:R-:W-:Y:S02]  /*09c0*/  IMAD.WIDE.U32 R14, R13, 0x4, R14 ;  /* 0x000000040d0e7825 */ /* 0x001fe400078e000e */
[----:B------:R-:W0:Y:S01]  /*09d0*/  LDC.64 R12, c[0x0][0x390] ;  /* 0x0000e400ff0c7b82 */ /* 0x000e220000000a00 */
[----:B------:R-:W-:-:S03]  /*09e0*/  IADD3.X R20, PT, PT, RZ, RZ, RZ, P3, !PT ;  /* 0x000000ffff147210 */ /* 0x000fc60001ffe4ff */
[----:B------:R-:W2:Y:S01]  /*09f0*/  LDG.E R15, desc[UR8][R14.64] ;  /* 0x000000080e0f7981 */ /* 0x000ea2000c1e1900 */
[----:B0-----:R-:W-:-:S04]  /*0a00*/  LEA R12, P3, R19, R12, 0x2 ;  /* 0x0000000c130c7211 */ /* 0x001fc800078610ff */
[----:B------:R-:W-:-:S05]  /*0a10*/  LEA.HI.X R13, R19, R13, R20, 0x2, P3 ;  /* 0x0000000d130d7211 */ /* 0x000fca00018f1414 */
[----:B------:R-:W3:Y:S04]  /*0a20*/  LDG.E R24, desc[UR8][R12.64+0x4] ;  /* 0x000004080c187981 */ /* 0x000ee8000c1e1900 */
[----:B------:R-:W4:Y:S04]  /*0a30*/  LDG.E R22, desc[UR8][R12.64+0x8] ;  /* 0x000008080c167981 */ /* 0x000f28000c1e1900 */
[----:B------:R-:W5:Y:S04]  /*0a40*/  LDG.E R19, desc[UR8][R12.64+0xc] ;  /* 0x00000c080c137981 */ /* 0x000f68000c1e1900 */
[----:B------:R-:W5:Y:S04]  /*0a50*/  LDG.E R23, desc[UR8][R12.64+0x10] ;  /* 0x000010080c177981 */ /* 0x000f68000c1e1900 */
[----:B------:R-:W5:Y:S04]  /*0a60*/  LDG.E R21, desc[UR8][R12.64+0x14] ;  /* 0x000014080c157981 */ /* 0x000f68000c1e1900 */
[----:B------:R-:W5:Y:S04]  /*0a70*/  LDG.E R20, desc[UR8][R12.64+0x18] ;  /* 0x000018080c147981 */ /* 0x000f68000c1e1900 */
[----:B------:R0:W5:Y:S01]  /*0a80*/  LDG.E R14, desc[UR8][R12.64+0x1c] ;  /* 0x00001c080c0e7981 */ /* 0x000162000c1e1900 */
[C---:B------:R-:W-:Y:S01]  /*0a90*/  IMAD.IADD R26, R17.reuse, 0x1, R2 ;  /* 0x00000001111a7824 */ /* 0x040fe200078e0202 */
[----:B------:R-:W-:-:S04]  /*0aa0*/  IADD3 R17, PT, PT, R17, 0x8, RZ ;  /* 0x0000000811117810 */ /* 0x000fc80007ffe0ff */
[----:B------:R-:W-:-:S05]  /*0ab0*/  LEA R25, R26, R5, 0x2 ;  /* 0x000000051a197211 */ /* 0x000fca00078e10ff */
[----:B------:R-:W2:Y:S04]  /*0ac0*/  LDS R27, [R25] ;  /* 0x00000000191b7984 */ /* 0x000ea80000000800 */
[----:B------:R-:W3:Y:S04]  /*0ad0*/  LDS R26, [R25+0x4] ;  /* 0x00000400191a7984 */ /* 0x000ee80000000800 */
[----:B------:R-:W4:Y:S04]  /*0ae0*/  LDS R28, [R25+0x8] ;  /* 0x00000800191c7984 */ /* 0x000f280000000800 */
[----:B0-----:R-:W-:Y:S01]  /*0af0*/  LDS R12, [R25+0x18] ;  /* 0x00001800190c7984 */ /* 0x001fe20000000800 */
[----:B--2---:R-:W-:-:S03]  /*0b00*/  FFMA R15, R27, R15, R18 ;  /* 0x0000000f1b0f7223 */ /* 0x004fc60000000012 */
[----:B------:R-:W5:Y:S04]  /*0b10*/  LDS R18, [R25+0xc] ;  /* 0x00000c0019127984 */ /* 0x000f680000000800 */
[----:B------:R-:W0:Y:S01]  /*0b20*/  LDS R27, [R25+0x10] ;  /* 0x00001000191b7984 */ /* 0x000e220000000800 */
[----:B---3--:R-:W-:-:S03]  /*0b30*/  FFMA R15, R26, R24, R15 ;  /* 0x000000181a0f7223 */ /* 0x008fc6000000000f */
[----:B------:R-:W1:Y:S01]  /*0b40*/  LDS R24, [R25+0x14] ;  /* 0x0000140019187984 */ /* 0x000e620000000800 */
[----:B----4-:R-:W-:-:S03]  /*0b50*/  FFMA R15, R28, R22, R15 ;  /* 0x000000161c0f7223 */ /* 0x010fc6000000000f */
[----:B------:R-:W2:Y:S01]  /*0b60*/  LDS R22, [R25+0x1c] ;  /* 0x00001c0019167984 */ /* 0x000ea20000000800 */
[----:B-----5:R-:W-:-:S04]  /*0b70*/  FFMA R18, R18, R19, R15 ;  /* 0x0000001312127223 */ /* 0x020fc8000000000f */
[----:B0-----:R-:W-:-:S04]  /*0b80*/  FFMA R23, R27, R23, R18 ;  /* 0x000000171b177223 */ /* 0x001fc80000000012 */
[----:B-1----:R-:W-:-:S04]  /*0b90*/  FFMA R21, R24, R21, R23 ;  /* 0x0000001518157223 */ /* 0x002fc80000000017 */
[----:B------:R-:W-:-:S04]  /*0ba0*/  FFMA R21, R12, R20, R21 ;  /* 0x000000140c157223 */ /* 0x000fc80000000015 */
[----:B--2---:R-:W-:-:S07]  /*0bb0*/  FFMA R18, R22, R14, R21 ;  /* 0x0000000e16127223 */ /* 0x004fce0000000015 */
.L_x_10:
[----:B------:R-:W-:Y:S05]  /*0bc0*/  @!P2 BRA `(.L_x_9) ;  /* 0x0000000000c0a947 */ /* 0x000fea0003800000 */
[----:B------:R-:W-:Y:S01]  /*0bd0*/  ISETP.NE.AND P2, PT, R10, RZ, PT ;  /* 0x000000ff0a00720c */ /* 0x000fe20003f45270 */
[----:B------:R-:W-:-:S12]  /*0be0*/  @!P1 BRA `(.L_x_11) ;  /* 0x00000000005c9947 */ /* 0x000fd80003800000 */
[----:B------:R-:W0:Y:S01]  /*0bf0*/  LDC.64 R14, c[0x0][0x390] ;  /* 0x0000e400ff0e7b82 */ /* 0x000e220000000a00 */
[C---:B------:R-:W-:Y:S01]  /*0c00*/  IADD3 R20, P3, PT, R17.reuse, UR10, RZ ;  /* 0x0000000a11147c10 */ /* 0x040fe2000ff7e0ff */
[----:B------:R-:W-:-:S03]  /*0c10*/  VIADD R19, R17, UR10 ;  /* 0x0000000a11137c36 */ /* 0x000fc60008000000 */
[----:B------:R-:W-:-:S03]  /*0c20*/  IADD3.X R21, PT, PT, RZ, RZ, RZ, P3, !PT ;  /* 0x000000ffff157210 */ /* 0x000fc60001ffe4ff */
[----:B------:R-:W1:Y:S01]  /*0c30*/  LDC.64 R12, c[0x0][0x390] ;  /* 0x0000e400ff0c7b82 */ /* 0x000e620000000a00 */
[----:B0-----:R-:W-:-:S06]  /*0c40*/  IMAD.WIDE.U32 R14, R19, 0x4, R14 ;  /* 0x00000004130e7825 */ /* 0x001fcc00078e000e */
[----:B------:R-:W2:Y:S01]  /*0c50*/  LDG.E R14, desc[UR8][R14.64] ;  /* 0x000000080e0e7981 */ /* 0x000ea2000c1e1900 */
[----:B-1----:R-:W-:-:S04]  /*0c60*/  LEA R12, P3, R20, R12, 0x2 ;  /* 0x0000000c140c7211 */ /* 0x002fc800078610ff */
[----:B------:R-:W-:-:S05]  /*0c70*/  LEA.HI.X R13, R20, R13, R21, 0x2, P3 ;  /* 0x0000000d140d7211 */ /* 0x000fca00018f1415 */
[----:B------:R-:W3:Y:S04]  /*0c80*/  LDG.E R21, desc[UR8][R12.64+0x4] ;  /* 0x000004080c157981 */ /* 0x000ee8000c1e1900 */
[----:B------:R-:W4:Y:S04]  /*0c90*/  LDG.E R23, desc[UR8][R12.64+0x8] ;  /* 0x000008080c177981 */ /* 0x000f28000c1e1900 */
[----:B------:R-:W5:Y:S01]  /*0ca0*/  LDG.E R25, desc[UR8][R12.64+0xc] ;  /* 0x00000c080c197981 */ /* 0x000f62000c1e1900 */
[----:B------:R-:W-:-:S05]  /*0cb0*/  IADD3 R20, PT, PT, R17, R2, RZ ;  /* 0x0000000211147210 */ /* 0x000fca0007ffe0ff */
[----:B------:R-:W-:-:S05]  /*0cc0*/  IMAD R20, R20, 0x4, R5 ;  /* 0x0000000414147824 */ /* 0x000fca00078e0205 */
[----:B------:R-:W2:Y:S04]  /*0cd0*/  LDS R19, [R20] ;  /* 0x0000000014137984 */ /* 0x000ea80000000800 */
[----:B------:R-:W3:Y:S04]  /*0ce0*/  LDS R22, [R20+0x4] ;  /* 0x0000040014167984 */ /* 0x000ee80000000800 */
[----:B------:R-:W4:Y:S04]  /*0cf0*/  LDS R24, [R20+0x8] ;  /* 0x0000080014187984 */ /* 0x000f280000000800 */
[----:B------:R-:W5:Y:S01]  /*0d00*/  LDS R26, [R20+0xc] ;  /* 0x00000c00141a7984 */ /* 0x000f620000000800 */
[----:B------:R-:W-:Y:S01]  /*0d10*/  IADD3 R17, PT, PT, R17, 0x4, RZ ;  /* 0x0000000411117810 */ /* 0x000fe20007ffe0ff */
[----:B--2---:R-:W-:-:S04]  /*0d20*/  FFMA R19, R19, R14, R18 ;  /* 0x0000000e13137223 */ /* 0x004fc80000000012 */
[----:B---3--:R-:W-:-:S04]  /*0d30*/  FFMA R19, R22, R21, R19 ;  /* 0x0000001516137223 */ /* 0x008fc80000000013 */
[----:B----4-:R-:W-:-:S04]  /*0d40*/  FFMA R19, R24, R23, R19 ;  /* 0x0000001718137223 */ /* 0x010fc80000000013 */
[----:B-----5:R-:W-:-:S07]  /*0d50*/  FFMA R18, R26, R25, R19 ;  /* 0x000000191a127223 */ /* 0x020fce0000000013 */
.L_x_11:
[----:B------:R-:W-:Y:S05]  /*0d60*/  @!P2 BRA `(.L_x_9) ;  /* 0x000000000058a947 */ /* 0x000fea0003800000 */
[----:B------:R-:W0:Y:S01]  /*0d70*/  LDC.64 R12, c[0x0][0x390] ;  /* 0x0000e400ff0c7b82 */ /* 0x000e220000000a00 */
[----:B------:R-:W-:-:S05]  /*0d80*/  IADD3 R15, PT, PT, R17, UR10, RZ ;  /* 0x0000000a110f7c10 */ /* 0x000fca000fffe0ff */
[----:B0-----:R-:W-:-:S06]  /*0d90*/  IMAD.WIDE.U32 R12, R15, 0x4, R12 ;  /* 0x000000040f0c7825 */ /* 0x001fcc00078e000c */
[----:B------:R-:W2:Y:S01]  /*0da0*/  LDG.E R12, desc[UR8][R12.64] ;  /* 0x000000080c0c7981 */ /* 0x000ea2000c1e1900 */
[----:B------:R-:W-:Y:S01]  /*0db0*/  IMAD.IADD R14, R2, 0x1, R17 ;  /* 0x00000001020e7824 */ /* 0x000fe200078e0211 */
[----:B------:R-:W-:-:S04]  /*0dc0*/  ISETP.NE.AND P2, PT, R10, 0x1, PT ;  /* 0x000000010a00780c */ /* 0x000fc80003f45270 */
[----:B------:R-:W-:-:S05]  /*0dd0*/  LEA R19, R14, R5, 0x2 ;  /* 0x000000050e137211 */ /* 0x000fca00078e10ff */
[----:B------:R-:W2:Y:S02]  /*0de0*/  LDS R5, [R19] ;  /* 0x0000000013057984 */ /* 0x000ea40000000800 */
[----:B--2---:R-:W-:Y:S02]  /*0df0*/  FFMA R18, R5, R12, R18 ;  /* 0x0000000c05127223 */ /* 0x004fe40000000012 */
[----:B------:R-:W-:Y:S05]  /*0e00*/  @!P2 BRA `(.L_x_9) ;  /* 0x000000000030a947 */ /* 0x000fea0003800000 */
[----:B------:R-:W0:Y:S01]  /*0e10*/  LDC.64 R12, c[0x0][0x390] ;  /* 0x0000e400ff0c7b82 */ /* 0x000e220000000a00 */
[----:B------:R-:W-:-:S04]  /*0e20*/  IADD3 R5, P2, PT, R17, UR10, RZ ;  /* 0x0000000a11057c10 */ /* 0x000fc8000ff5e0ff */
[----:B------:R-:W-:Y:S02]  /*0e30*/  IADD3.X R14, PT, PT, RZ, RZ, RZ, P2, !PT ;  /* 0x000000ffff0e7210 */ /* 0x000fe400017fe4ff */
[----:B------:R-:W-:-:S13]  /*0e40*/  ISETP.NE.AND P2, PT, R10, 0x2, PT ;  /* 0x000000020a00780c */ /* 0x000fda0003f45270 */
[----:B------:R-:W-:Y:S01]  /*0e50*/  @P2 LDS R15, [R19+0x8] ;  /* 0x00000800130f2984 */ /* 0x000fe20000000800 */
[----:B0-----:R-:W-:-:S04]  /*0e60*/  LEA R12, P3, R5, R12, 0x2 ;  /* 0x0000000c050c7211 */ /* 0x001fc800078610ff */
[----:B------:R-:W-:Y:S02]  /*0e70*/  LEA.HI.X R13, R5, R13, R14, 0x2, P3 ;  /* 0x0000000d050d7211 */ /* 0x000fe400018f140e */
[----:B------:R-:W0:Y:S04]  /*0e80*/  LDS R5, [R19+0x4] ;  /* 0x0000040013057984 */ /* 0x000e280000000800 */
[----:B------:R-:W0:Y:S04]  /*0e90*/  LDG.E R14, desc[UR8][R12.64+0x4] ;  /* 0x000004080c0e7981 */ /* 0x000e28000c1e1900 */
[----:B------:R-:W2:Y:S01]  /*0ea0*/  @P2 LDG.E R17, desc[UR8][R12.64+0x8] ;  /* 0x000008080c112981 */ /* 0x000ea2000c1e1900 */
[----:B0-----:R-:W-:-:S04]  /*0eb0*/  FFMA R18, R5, R14, R18 ;  /* 0x0000000e05127223 */ /* 0x001fc80000000012 */
[----:B--2---:R-:W-:-:S07]  /*0ec0*/  @P2 FFMA R18, R15, R17, R18 ;  /* 0x000000110f122223 */ /* 0x004fce0000000012 */
.L_x_9:
[----:B------:R-:W-:Y:S05]  /*0ed0*/  BRA.U UP0, `(.L_x_12) ;  /* 0xfffffff5007c7547 */ /* 0x000fea000b83ffff */
.L_x_6:
[----:B------:R-:W1:Y:S01]  /*0ee0*/  LDC.64 R6, c[0x0][0x388] ;  /* 0x0000e200ff067b82 */ /* 0x000e620000000a00 */
[----:B------:R-:W2:Y:S02]  /*0ef0*/  LDCU UR4, c[0x0][0x398] ;  /* 0x00007300ff0477ac */ /* 0x000ea40008000800 */
[----:B--2---:R-:W-:-:S04]  /*0f00*/  IMAD R3, R4, UR4, R3 ;  /* 0x0000000404037c24 */ /* 0x004fc8000f8e0203 */
[----:B-1----:R-:W-:-:S05]  /*0f10*/  IMAD.WIDE R2, R3, 0x4, R6 ;  /* 0x0000000403027825 */ /* 0x002fca00078e0206 */
[----:B------:R-:W-:Y:S01]  /*0f20*/  STG.E desc[UR8][R2.64], R18 ;  /* 0x0000001202007986 */ /* 0x000fe2000c101908 */
[----:B------:R-:W-:Y:S05]  /*0f30*/  EXIT ;  /* 0x000000000000794d */ /* 0x000fea0003800000 */
.L_x_13:
[----:B------:R-:W-:-:S00]  /*0f40*/  BRA `(.L_x_13) ;  /* 0xfffffffc00fc7947 */ /* 0x000fc0000383ffff */
[----:B------:R-:W-:-:S00]  /*0f50*/  NOP ;  /* 0x0000000000007918 */ /* 0x000fc00000000000 */
        /* <DEDUP_REMOVED lines=10> */
.L_x_15:


//--------------------- .text._Z16globalMemoryConvPfS_S_iii --------------------------
	.section	.text._Z16globalMemoryConvPfS_S_iii,"ax",@progbits
	.align	128
        .global         _Z16globalMemoryConvPfS_S_iii
        .type           _Z16globalMemoryConvPfS_S_iii,@function
        .size           _Z16globalMemoryConvPfS_S_iii,(.L_x_16 - _Z16globalMemoryConvPfS_S_iii)
        .other          _Z16globalMemoryConvPfS_S_iii,@"STO_CUDA_ENTRY STV_DEFAULT"
_Z16globalMemoryConvPfS_S_iii:
.text._Z16globalMemoryConvPfS_S_iii:
[----:B------:R-:W-:Y:S01]  /*0000*/  LDC R1, c[0x0][0x37c] ;  /* 0x0000df00ff017b82 */ /* 0x000fe20000000800 */
[----:B------:R-:W0:Y:S01]  /*0010*/  S2R R18, SR_TID.Y ;  /* 0x0000000000127919 */ /* 0x000e220000002200 */
[----:B------:R-:W1:Y:S06]  /*0020*/  LDCU UR4, c[0x0][0x360] ;  /* 0x00006c00ff0477ac */ /* 0x000e6c0008000800 */
[----:B------:R-:W2:Y:S01]  /*0030*/  LDC.64 R2, c[0x0][0x398] ;  /* 0x0000e600ff027b82 */ /* 0x000ea20000000a00 */
[----:B------:R-:W0:Y:S01]  /*0040*/  S2R R5, SR_CTAID.Y ;  /* 0x0000000000057919 */ /* 0x000e220000002600 */
[----:B------:R-:W0:Y:S01]  /*0050*/  LDCU UR5, c[0x0][0x364] ;  /* 0x00006c80ff0577ac */ /* 0x000e220008000800 */
[----:B------:R-:W1:Y:S01]  /*0060*/  S2R R19, SR_TID.X ;  /* 0x0000000000137919 */ /* 0x000e620000002100 */
[----:B------:R-:W1:Y:S01]  /*0070*/  S2R R0, SR_CTAID.X ;  /* 0x0000000000007919 */ /* 0x000e620000002500 */
[----:B0-----:R-:W-:-:S05]  /*0080*/  IMAD R18, R5, UR5, R18 ;  /* 0x0000000505127c24 */ /* 0x001fca000f8e0212 */
[----:B--2---:R-:W-:Y:S01]  /*0090*/  ISETP.GE.AND P0, PT, R18, R3, PT ;  /* 0x000000031200720c */ /* 0x004fe20003f06270 */
[----:B-1----:R-:W-:-:S05]  /*00a0*/  IMAD R19, R0, UR4, R19 ;  /* 0x0000000400137c24 */ /* 0x002fca000f8e0213 */
[----:B------:R-:W-:-:S13]  /*00b0*/  ISETP.GE.OR P0, PT, R19, R2, P0 ;  /* 0x000000021300720c */ /* 0x000fda0000706670 */
[----:B------:R-:W-:Y:S05]  /*00c0*/  @P0 EXIT ;  /* 0x000000000000094d */ /* 0x000fea0003800000 */
[----:B------:R-:W-:Y:S01]  /*00d0*/  VIMNMX.U32 R0, PT, PT, R18, 0x1, !PT ;  /* 0x0000000112007848 */ /* 0x000fe20007fe0000 */
[----:B------:R-:W0:Y:S01]  /*00e0*/  LDCU.64 UR6, c[0x0][0x380] ;  /* 0x00007000ff0677ac */ /* 0x000e220008000a00 */
[----:B------:R-:W-:Y:S01]  /*00f0*/  IADD3 R3, PT, PT, R3, -0x1, RZ ;  /* 0xffffffff03037810 */ /* 0x000fe20007ffe0ff */
[----:B------:R-:W1:Y:S01]  /*0100*/  LDC.64 R6, c[0x0][0x390] ;  /* 0x0000e400ff067b82 */ /* 0x000e620000000a00 */
[----:B------:R-:W-:Y:S01]  /*0110*/  IADD3 R5, PT, PT, R0, -0x1, RZ ;  /* 0xffffffff00057810 */ /* 0x000fe20007ffe0ff */
[----:B------:R-:W1:Y:S01]  /*0120*/  LDCU.64 UR4, c[0x0][0x358] ;  /* 0x00006b00ff0477ac */ /* 0x000e620008000a00 */
[----:B------:R-:W-:-:S03]  /*0130*/  VIMNMX R29, PT, PT, R19, 0x1, !PT ;  /* 0x00000001131d7848 */ /* 0x000fc60007fe0100 */
[----:B------:R-:W-:Y:S01]  /*0140*/  IMAD R14, R5, R2, RZ ;  /* 0x00000002050e7224 */ /* 0x000fe200078e02ff */
[----:B------:R-:W-:Y:S01]  /*0150*/  VIMNMX.U32 R5, PT, PT, R18, R3, PT ;  /* 0x0000000312057248 */ /* 0x000fe20003fe0000 */
[----:B------:R-:W2:Y:S03]  /*0160*/  LDC R15, c[0x0][0x3a0] ;  /* 0x0000e800ff0f7b82 */ /* 0x000ea60000000800 */
[----:B------:R-:W-:Y:S01]  /*0170*/  IADD3 R11, P0, PT, R29, R14, RZ ;  /* 0x0000000e1d0b7210 */ /* 0x000fe20007f1e0ff */
[----:B------:R-:W-:-:S03]  /*0180*/  IMAD R10, R5, R2, RZ ;  /* 0x00000002050a7224 */ /* 0x000fc600078e02ff */
[----:B------:R-:W-:Y:S01]  /*0190*/  LEA.HI.X.SX32 R12, R14, RZ, 0x1, P0 ;  /* 0x000000ff0e0c7211 */ /* 0x000fe200000f0eff */
[----:B------:R-:W3:Y:S01]  /*01a0*/  LDC.64 R4, c[0x0][0x380] ;  /* 0x0000e000ff047b82 */ /* 0x000ee20000000a00 */
[----:B0-----:R-:W-:Y:S02]  /*01b0*/  LEA R22, P0, R11, UR6, 0x2 ;  /* 0x000000060b167c11 */ /* 0x001fe4000f8010ff */
[----:B------:R-:W-:Y:S02]  /*01c0*/  IADD3 R0, P1, PT, R29, R10, RZ ;  /* 0x0000000a1d007210 */ /* 0x000fe40007f3e0ff */
[----:B------:R-:W-:Y:S02]  /*01d0*/  LEA.HI.X R23, R11, UR7, R12, 0x2, P0 ;  /* 0x000000070b177c11 */ /* 0x000fe400080f140c */
[----:B------:R-:W-:Y:S01]  /*01e0*/  LEA.HI.X.SX32 R11, R10, RZ, 0x1, P1 ;  /* 0x000000ff0a0b7211 */ /* 0x000fe200008f0eff */
[----:B------:R-:W2:Y:S01]  /*01f0*/  LDC.64 R8, c[0x0][0x390] ;  /* 0x0000e400ff087b82 */ /* 0x000ea20000000a00 */
[----:B------:R-:W-:Y:S01]  /*0200*/  LEA R24, P0, R0, UR6, 0x2 ;  /* 0x0000000600187c11 */ /* 0x000fe2000f8010ff */
[----:B-1----:R-:W4:Y:S01]  /*0210*/  LDG.E R21, desc[UR4][R6.64+0x4] ;  /* 0x0000040406157981 */ /* 0x002f22000c1e1900 */
[----:B------:R-:W-:-:S02]  /*0220*/  IADD3 R12, PT, PT, R2, -0x1, RZ ;  /* 0xffffffff020c7810 */ /* 0x000fc40007ffe0ff */
[----:B------:R-:W-:Y:S02]  /*0230*/  LEA.HI.X R25, R0, UR7, R11, 0x2, P0 ;  /* 0x0000000700197c11 */ /* 0x000fe400080f140b */
[----:B------:R-:W-:Y:S01]  /*0240*/  VIMNMX.RELU R11, PT, PT, R12, R19, PT ;  /* 0x000000130c0b7248 */ /* 0x000fe20003fe1100 */
[----:B------:R-:W5:Y:S01]  /*0250*/  LDG.E R0, desc[UR4][R22.64+-0x4] ;  /* 0xfffffc0416007981 */ /* 0x000f62000c1e1900 */
[----:B------:R-:W-:-:S03]  /*0260*/  VIADDMNMX.RELU R27, R19, 0x1, R12, PT ;  /* 0x00000001131b7846 */ /* 0x000fc6000380110c */
[C---:B------:R-:W-:Y:S01]  /*0270*/  IMAD.IADD R13, R14.reuse, 0x1, R11 ;  /* 0x000000010e0d7824 */ /* 0x040fe200078e020b */
[----:B------:R-:W-:Y:S01]  /*0280*/  IADD3 R17, PT, PT, R14, R27, RZ ;  /* 0x0000001b0e117210 */ /* 0x000fe20007ffe0ff */
[----:B------:R-:W4:Y:S01]  /*0290*/  LDG.E R20, desc[UR4][R24.64+-0x4] ;  /* 0xfffffc0418147981 */ /* 0x000f22000c1e1900 */
[----:B------:R-:W-:Y:S01]  /*02a0*/  VIADDMNMX.U32 R28, R18, 0x1, R3, PT ;  /* 0x00000001121c7846 */ /* 0x000fe20003800003 */
[--C-:B---3--:R-:W-:Y:S02]  /*02b0*/  IMAD.WIDE R12, R13, 0x4, R4.reuse ;  /* 0x000000040d0c7825 */ /* 0x108fe400078e0204 */
[----:B------:R-:W5:Y:S02]  /*02c0*/  LDG.E R3, desc[UR4][R6.64] ;  /* 0x0000000406037981 */ /* 0x000f64000c1e1900 */
[----:B------:R-:W-:Y:S02]  /*02d0*/  IMAD.WIDE R16, R17, 0x4, R4 ;  /* 0x0000000411107825 */ /* 0x000fe400078e0204 */
[----:B------:R-:W3:Y:S02]  /*02e0*/  LDG.E R22, desc[UR4][R6.64+0x8] ;  /* 0x0000080406167981 */ /* 0x000ee4000c1e1900 */
[----:B------:R-:W-:-:S02]  /*02f0*/  IMAD R28, R28, R2, RZ ;  /* 0x000000021c1c7224 */ /* 0x000fc400078e02ff */
[----:B------:R0:W4:Y:S01]  /*0300*/  LDG.E R24, desc[UR4][R12.64] ;  /* 0x000000040c187981 */ /* 0x000122000c1e1900 */
[----:B--2---:R-:W-:Y:S02]  /*0310*/  IMAD.WIDE R8, R15, 0x4, R8 ;  /* 0x000000040f087825 */ /* 0x004fe400078e0208 */
[-C--:B------:R-:W-:Y:S01]  /*0320*/  IADD3 R14, P0, PT, R29, R28.reuse, RZ ;  /* 0x0000001c1d0e7210 */ /* 0x080fe20007f1e0ff */
[----:B------:R1:W3:Y:S01]  /*0330*/  LDG.E R25, desc[UR4][R16.64] ;  /* 0x0000000410197981 */ /* 0x0002e2000c1e1900 */
[----:B------:R-:W-:Y:S01]  /*0340*/  IMAD.IADD R29, R27, 0x1, R10 ;  /* 0x000000011b1d7824 */ /* 0x000fe200078e020a */
[C---:B------:R-:W-:Y:S02]  /*0350*/  IADD3 R26, PT, PT, R11.reuse, R28, RZ ;  /* 0x0000001c0b1a7210 */ /* 0x040fe40007ffe0ff */
[----:B------:R-:W2:Y:S01]  /*0360*/  LDG.E R23, desc[UR4][R8.64] ;  /* 0x0000000408177981 */ /* 0x000ea2000c1e1900 */
[----:B0-----:R-:W-:Y:S02]  /*0370*/  IADD3 R13, PT, PT, R11, R10, RZ ;  /* 0x0000000a0b0d7210 */ /* 0x001fe40007ffe0ff */
[----:B------:R-:W-:-:S03]  /*0380*/  LEA.HI.X.SX32 R7, R28, RZ, 0x1, P0 ;  /* 0x000000ff1c077211 */ /* 0x000fc600000f0eff */
[----:B------:R-:W-:Y:S01]  /*0390*/  IMAD.WIDE R10, R13, 0x4, R4 ;  /* 0x000000040d0a7825 */ /* 0x000fe200078e0204 */
[----:B------:R-:W-:-:S03]  /*03a0*/  LEA R6, P0, R14, UR6, 0x2 ;  /* 0x000000060e067c11 */ /* 0x000fc6000f8010ff */
[----:B------:R-:W-:Y:S02]  /*03b0*/  IMAD.WIDE R12, R29, 0x4, R4 ;  /* 0x000000041d0c7825 */ /* 0x000fe400078e0204 */
[----:B------:R-:W2:Y:S01]  /*03c0*/  LDG.E R10, desc[UR4][R10.64] ;  /* 0x000000040a0a7981 */ /* 0x000ea2000c1e1900 */
[----:B------:R-:W-:-:S03]  /*03d0*/  LEA.HI.X R7, R14, UR7, R7, 0x2, P0 ;  /* 0x000000070e077c11 */ /* 0x000fc600080f1407 */
[----:B------:R-:W2:Y:S01]  /*03e0*/  LDG.E R29, desc[UR4][R8.64+0x4] ;  /* 0x00000404081d7981 */ /* 0x000ea2000c1e1900 */
[----:B------:R-:W-:Y:S01]  /*03f0*/  IADD3 R27, PT, PT, R27, R28, RZ ;  /* 0x0000001c1b1b7210 */ /* 0x000fe20007ffe0ff */
[----:B------:R-:W-:Y:S02]  /*0400*/  IMAD.WIDE R14, R15, 0x4, R8 ;  /* 0x000000040f0e7825 */ /* 0x000fe400078e0208 */
[----:B------:R-:W2:Y:S02]  /*0410*/  LDG.E R12, desc[UR4][R12.64] ;  /* 0x000000040c0c7981 */ /* 0x000ea4000c1e1900 */
[--C-:B-1----:R-:W-:Y:S02]  /*0420*/  IMAD.WIDE R16, R26, 0x4, R4.reuse ;  /* 0x000000041a107825 */ /* 0x102fe400078e0204 */
[----:B------:R0:W2:Y:S02]  /*0430*/  LDG.E R28, desc[UR4][R8.64+0x8] ;  /* 0x00000804081c7981 */ /* 0x0000a4000c1e1900 */
[----:B------:R-:W-:-:S02]  /*0440*/  IMAD.WIDE R4, R27, 0x4, R4 ;  /* 0x000000041b047825 */ /* 0x000fc400078e0204 */
[----:B------:R-:W2:Y:S04]  /*0450*/  LDG.E R6, desc[UR4][R6.64+-0x4] ;  /* 0xfffffc0406067981 */ /* 0x000ea8000c1e1900 */
[----:B------:R-:W2:Y:S01]  /*0460*/  LDG.E R26, desc[UR4][R14.64] ;  /* 0x000000040e1a7981 */ /* 0x000ea2000c1e1900 */
[----:B0-----:R-:W0:Y:S03]  /*0470*/  LDC.64 R8, c[0x0][0x388] ;  /* 0x0000e200ff087b82 */ /* 0x001e260000000a00 */
[----:B------:R-:W2:Y:S04]  /*0480*/  LDG.E R16, desc[UR4][R16.64] ;  /* 0x0000000410107981 */ /* 0x000ea8000c1e1900 */
[----:B------:R-:W2:Y:S04]  /*0490*/  LDG.E R11, desc[UR4][R14.64+0x4] ;  /* 0x000004040e0b7981 */ /* 0x000ea8000c1e1900 */
[----:B------:R-:W2:Y:S04]  /*04a0*/  LDG.E R4, desc[UR4][R4.64] ;  /* 0x0000000404047981 */ /* 0x000ea8000c1e1900 */
[----:B------:R-:W2:Y:S01]  /*04b0*/  LDG.E R27, desc[UR4][R14.64+0x8] ;  /* 0x000008040e1b7981 */ /* 0x000ea2000c1e1900 */
[----:B------:R-:W-:-:S04]  /*04c0*/  IMAD R19, R18, R2, R19 ;  /* 0x0000000212137224 */ /* 0x000fc800078e0213 */
[----:B0-----:R-:W-:-:S04]  /*04d0*/  IMAD.WIDE R8, R19, 0x4, R8 ;  /* 0x0000000413087825 */ /* 0x001fc800078e0208 */
[----:B-----5:R-:W-:-:S04]  /*04e0*/  FFMA R3, R0, R3, RZ ;  /* 0x0000000300037223 */ /* 0x020fc800000000ff */
[----:B----4-:R-:W-:-:S04]  /*04f0*/  FFMA R24, R24, R21, R3 ;  /* 0x0000001518187223 */ /* 0x010fc80000000003 */
[----:B---3--:R-:W-:-:S04]  /*0500*/  FFMA R25, R25, R22, R24 ;  /* 0x0000001619197223 */ /* 0x008fc80000000018 */
[----:B--2---:R-:W-:-:S04]  /*0510*/  FFMA R23, R20, R23, R25 ;  /* 0x0000001714177223 */ /* 0x004fc80000000019 */
[----:B------:R-:W-:-:S04]  /*0520*/  FFMA R23, R10, R29, R23 ;  /* 0x0000001d0a177223 */ /* 0x000fc80000000017 */
[----:B------:R-:W-:-:S04]  /*0530*/  FFMA R23, R12, R28, R23 ;  /* 0x0000001c0c177223 */ /* 0x000fc80000000017 */
[----:B------:R-:W-:-:S04]  /*0540*/  FFMA R23, R6, R26, R23 ;  /* 0x0000001a06177223 */ /* 0x000fc80000000017 */
[----:B------:R-:W-:-:S04]  /*0550*/  FFMA R11, R16, R11, R23 ;  /* 0x0000000b100b7223 */ /* 0x000fc80000000017 */
[----:B------:R-:W-:-:S05]  /*0560*/  FFMA R11, R4, R27, R11 ;  /* 0x0000001b040b7223 */ /* 0x000fca000000000b */
[----:B------:R-:W-:Y:S01]  /*0570*/  STG.E desc[UR4][R8.64], R11 ;  /* 0x0000000b08007986 */ /* 0x000fe2000c101904 */
[----:B------:R-:W-:Y:S05]  /*0580*/  EXIT ;  /* 0x000000000000794d */ /* 0x000fea0003800000 */
.L_x_14:
        /* <DEDUP_REMOVED lines=15> */
.L_x_16:


//--------------------- .nv.shared._Z16sharedMemoryConvPfS_S_iii --------------------------
	.section	.nv.shared._Z16sharedMemoryConvPfS_S_iii,"aw",@nobits
	.sectionflags	@""
	.align	16
	.zero		1024


//--------------------- .nv.shared.reserved.0     --------------------------
	.section	.nv.shared.reserved.0,"aw",@nobits
	.weak		__nv_reservedSMEM_offset_0_alias
	.size		__nv_reservedSMEM_offset_0_alias, 0, 64
	.other		__nv_reservedSMEM_offset_0_alias,@"STO_CUDA_RESERVED_SHARED STV_DEFAULT"
__nv_reservedSMEM_offset_0_alias:
	.zero		0
	.zero		64


//--------------------- .nv.shared._Z16globalMemoryConvPfS_S_iii --------------------------
	.section	.nv.shared._Z16globalMemoryConvPfS_S_iii,"aw",@nobits
	.sectionflags	@""
	.align	16
	.zero		1024


//--------------------- .nv.constant0._Z16sharedMemoryConvPfS_S_iii --------------------------
	.section	.nv.constant0._Z16sharedMemoryConvPfS_S_iii,"a",@progbits
	.sectionflags	@""
	.align	4
.nv.constant0._Z16sharedMemoryConvPfS_S_iii:
	.zero		932


//--------------------- .nv.constant0._Z16globalMemoryConvPfS_S_iii --------------------------
	.section	.nv.constant0._Z16globalMemoryConvPfS_S_iii,"a",@progbits
	.sectionflags	@""
	.align	4
.nv.constant0._Z16globalMemoryConvPfS_S_iii:
	.zero		932


//--------------------- SYMBOLS --------------------------

	.type		.nv.reservedSmem.offset0,@object
	.size		.nv.reservedSmem.offset0,0x4
	.type		.nv.reservedSmem.cap,@object
	.size		.nv.reservedSmem.cap,0x4
